//
// Generated by NVIDIA NVVM Compiler
//
// Compiler Build ID: CL-36424714
// Cuda compilation tools, release 13.0, V13.0.88
// Based on NVVM 20.0.0
//

.version 9.0
.target sm_100
.address_size 64

	// .globl	_Z14build_elementsiiP9Element_t
.extern .func  (.param .b64 func_retval0) malloc
(
	.param .b64 malloc_param_0
)
;
.extern .func free
(
	.param .b64 free_param_0
)
;
.global .align 4 .b8 __cudart_i2opi_f[24] = {65, 144, 67, 60, 153, 149, 98, 219, 192, 221, 52, 245, 209, 87, 39, 252, 41, 21, 68, 78, 110, 131, 249, 162};

.visible .entry _Z14build_elementsiiP9Element_t(
	.param .u32 _Z14build_elementsiiP9Element_t_param_0,
	.param .u32 _Z14build_elementsiiP9Element_t_param_1,
	.param .u64 .ptr .align 1 _Z14build_elementsiiP9Element_t_param_2
)
{
	.reg .pred 	%p<3>;
	.reg .b32 	%r<12>;
	.reg .b64 	%rd<11>;

	ld.param.u32 	%r6, [_Z14build_elementsiiP9Element_t_param_0];
	ld.param.u32 	%r7, [_Z14build_elementsiiP9Element_t_param_1];
	ld.param.u64 	%rd3, [_Z14build_elementsiiP9Element_t_param_2];
	mov.u32 	%r8, %ctaid.x;
	mov.u32 	%r1, %ntid.x;
	mov.u32 	%r9, %tid.x;
	mad.lo.s32 	%r11, %r8, %r1, %r9;
	setp.ge.s32 	%p1, %r11, %r6;
	@%p1 bra 	$L__BB0_3;
	mul.wide.s32 	%rd4, %r7, 4;
	add.s64 	%rd1, %rd4, 4;
	mov.u32 	%r10, %nctaid.x;
	mul.lo.s32 	%r3, %r1, %r10;
	cvta.to.global.u64 	%rd2, %rd3;
$L__BB0_2:
	{ // callseq 0, 0
	.param .b64 param0;
	st.param.b64 	[param0], %rd1;
	.param .b64 retval0;
	call.uni (retval0), 
	malloc, 
	(
	param0
	);
	ld.param.b64 	%rd5, [retval0];
	} // callseq 0
	{ // callseq 1, 0
	.param .b64 param0;
	st.param.b64 	[param0], %rd1;
	.param .b64 retval0;
	call.uni (retval0), 
	malloc, 
	(
	param0
	);
	ld.param.b64 	%rd7, [retval0];
	} // callseq 1
	mul.wide.s32 	%rd9, %r11, 32;
	add.s64 	%rd10, %rd2, %rd9;
	st.global.u32 	[%rd10], %r7;
	st.global.u64 	[%rd10+16], %rd5;
	st.global.u64 	[%rd10+24], %rd7;
	{ // callseq 2, 0
	.param .b64 param0;
	st.param.b64 	[param0], %rd5;
	call.uni 
	free, 
	(
	param0
	);
	} // callseq 2
	{ // callseq 3, 0
	.param .b64 param0;
	st.param.b64 	[param0], %rd7;
	call.uni 
	free, 
	(
	param0
	);
	} // callseq 3
	add.s32 	%r11, %r11, %r3;
	setp.lt.s32 	%p2, %r11, %r6;
	@%p2 bra 	$L__BB0_2;
$L__BB0_3:
	ret;

}
	// .globl	_Z18initial_conditionsiP9Element_tPKf
.visible .entry _Z18initial_conditionsiP9Element_tPKf(
	.param .u32 _Z18initial_conditionsiP9Element_tPKf_param_0,
	.param .u64 .ptr .align 1 _Z18initial_conditionsiP9Element_tPKf_param_1,
	.param .u64 .ptr .align 1 _Z18initial_conditionsiP9Element_tPKf_param_2
)
{
	.local .align 4 .b8 	__local_depot1[28];
	.reg .b64 	%SP;
	.reg .b64 	%SPL;
	.reg .pred 	%p<13>;
	.reg .b32 	%r<61>;
	.reg .b32 	%f<44>;
	.reg .b64 	%rd<33>;
	.reg .b64 	%fd<3>;

	mov.u64 	%SPL, __local_depot1;
	ld.param.u32 	%r24, [_Z18initial_conditionsiP9Element_tPKf_param_0];
	ld.param.u64 	%rd12, [_Z18initial_conditionsiP9Element_tPKf_param_1];
	ld.param.u64 	%rd13, [_Z18initial_conditionsiP9Element_tPKf_param_2];
	add.u64 	%rd1, %SPL, 0;
	mov.u32 	%r25, %ctaid.x;
	mov.u32 	%r1, %ntid.x;
	mov.u32 	%r26, %tid.x;
	mad.lo.s32 	%r55, %r25, %r1, %r26;
	setp.ge.s32 	%p1, %r55, %r24;
	@%p1 bra 	$L__BB1_14;
	mov.f32 	%f9, 0f3F121FB5;
	mul.rn.f32 	%f10, %f9, %f9;
	add.f32 	%f11, %f10, 0f00000000;
	fma.rn.f32 	%f12, %f10, 0f37CBAC00, 0fBAB607ED;
	fma.rn.f32 	%f13, %f12, %f10, 0f3D2AAABB;
	fma.rn.f32 	%f14, %f13, %f10, 0fBEFFFFFF;
	fma.rn.f32 	%f15, %f14, %f11, 0f3F800000;
	mov.f32 	%f16, 0f00000000;
	sub.f32 	%f1, %f16, %f15;
	mov.f32 	%f17, 0fBF121FB5;
	mul.rn.f32 	%f18, %f17, %f17;
	add.f32 	%f19, %f18, 0f00000000;
	fma.rn.f32 	%f20, %f18, 0f37CBAC00, 0fBAB607ED;
	fma.rn.f32 	%f21, %f20, %f18, 0f3D2AAABB;
	fma.rn.f32 	%f22, %f21, %f18, 0fBEFFFFFF;
	fma.rn.f32 	%f2, %f22, %f19, 0f3F800000;
	mov.u32 	%r27, %nctaid.x;
	mul.lo.s32 	%r3, %r1, %r27;
	cvta.to.global.u64 	%rd2, %rd12;
	cvta.to.global.u64 	%rd3, %rd13;
	mov.u64 	%rd18, __cudart_i2opi_f;
$L__BB1_2:
	mul.wide.s32 	%rd15, %r55, 32;
	add.s64 	%rd4, %rd2, %rd15;
	ld.global.u32 	%r28, [%rd4];
	mad.lo.s32 	%r5, %r28, %r28, %r28;
	st.global.f32 	[%rd4+4], %f1;
	st.global.f32 	[%rd4+8], %f2;
	setp.lt.s32 	%p2, %r28, 0;
	@%p2 bra 	$L__BB1_13;
	shr.u32 	%r30, %r5, 31;
	add.s32 	%r31, %r5, %r30;
	shr.s32 	%r6, %r31, 1;
	mov.b32 	%r56, 0;
$L__BB1_4:
	mov.u32 	%r7, %r56;
	add.s32 	%r32, %r7, %r6;
	mul.wide.u32 	%rd16, %r32, 4;
	add.s64 	%rd17, %rd3, %rd16;
	ld.global.f32 	%f3, [%rd17];
	mul.f32 	%f23, %f3, 0f3F22F983;
	cvt.rni.s32.f32 	%r60, %f23;
	cvt.rn.f32.s32 	%f24, %r60;
	fma.rn.f32 	%f25, %f24, 0fBFC90FDA, %f3;
	fma.rn.f32 	%f26, %f24, 0fB3A22168, %f25;
	fma.rn.f32 	%f43, %f24, 0fA7C234C5, %f26;
	abs.f32 	%f5, %f3;
	setp.ltu.f32 	%p3, %f5, 0f47CE4780;
	@%p3 bra 	$L__BB1_12;
	setp.neu.f32 	%p4, %f5, 0f7F800000;
	@%p4 bra 	$L__BB1_7;
	mov.f32 	%f29, 0f00000000;
	mul.rn.f32 	%f43, %f3, %f29;
	mov.b32 	%r60, 0;
	bra.uni 	$L__BB1_12;
$L__BB1_7:
	mov.b32 	%r9, %f3;
	shl.b32 	%r34, %r9, 8;
	or.b32  	%r10, %r34, -2147483648;
	mov.b64 	%rd32, 0;
	mov.b32 	%r57, 0;
	mov.u64 	%rd30, %rd18;
	mov.u64 	%rd31, %rd1;
$L__BB1_8:
	.pragma "nounroll";
	ld.global.nc.u32 	%r35, [%rd30];
	mad.wide.u32 	%rd20, %r35, %r10, %rd32;
	shr.u64 	%rd32, %rd20, 32;
	st.local.u32 	[%rd31], %rd20;
	add.s32 	%r57, %r57, 1;
	add.s64 	%rd31, %rd31, 4;
	add.s64 	%rd30, %rd30, 4;
	setp.ne.s32 	%p5, %r57, 6;
	@%p5 bra 	$L__BB1_8;
	shr.u32 	%r36, %r9, 23;
	st.local.u32 	[%rd1+24], %rd32;
	and.b32  	%r13, %r36, 31;
	and.b32  	%r37, %r36, 224;
	add.s32 	%r38, %r37, -128;
	shr.u32 	%r39, %r38, 5;
	mul.wide.u32 	%rd21, %r39, 4;
	sub.s64 	%rd11, %rd1, %rd21;
	ld.local.u32 	%r58, [%rd11+24];
	ld.local.u32 	%r59, [%rd11+20];
	setp.eq.s32 	%p6, %r13, 0;
	@%p6 bra 	$L__BB1_11;
	shf.l.wrap.b32 	%r58, %r59, %r58, %r13;
	ld.local.u32 	%r40, [%rd11+16];
	shf.l.wrap.b32 	%r59, %r40, %r59, %r13;
$L__BB1_11:
	shr.u32 	%r41, %r58, 30;
	shf.l.wrap.b32 	%r42, %r59, %r58, 2;
	shl.b32 	%r43, %r59, 2;
	shr.u32 	%r44, %r42, 31;
	add.s32 	%r45, %r44, %r41;
	neg.s32 	%r46, %r45;
	setp.lt.s32 	%p7, %r9, 0;
	selp.b32 	%r60, %r46, %r45, %p7;
	xor.b32  	%r47, %r42, %r9;
	shr.s32 	%r48, %r42, 31;
	xor.b32  	%r49, %r48, %r42;
	xor.b32  	%r50, %r48, %r43;
	cvt.u64.u32 	%rd22, %r49;
	shl.b64 	%rd23, %rd22, 32;
	cvt.u64.u32 	%rd24, %r50;
	or.b64  	%rd25, %rd23, %rd24;
	cvt.rn.f64.s64 	%fd1, %rd25;
	mul.f64 	%fd2, %fd1, 0d3BF921FB54442D19;
	cvt.rn.f32.f64 	%f27, %fd2;
	neg.f32 	%f28, %f27;
	setp.lt.s32 	%p8, %r47, 0;
	selp.f32 	%f43, %f28, %f27, %p8;
$L__BB1_12:
	mul.rn.f32 	%f30, %f43, %f43;
	and.b32  	%r52, %r60, 1;
	setp.eq.b32 	%p9, %r52, 1;
	selp.f32 	%f31, 0f3F800000, %f43, %p9;
	fma.rn.f32 	%f32, %f30, %f31, 0f00000000;
	fma.rn.f32 	%f33, %f30, 0f37CBAC00, 0fBAB607ED;
	selp.f32 	%f34, %f33, 0fB94D4153, %p9;
	selp.f32 	%f35, 0f3D2AAABB, 0f3C0885E4, %p9;
	fma.rn.f32 	%f36, %f34, %f30, %f35;
	selp.f32 	%f37, 0fBEFFFFFF, 0fBE2AAAA8, %p9;
	fma.rn.f32 	%f38, %f36, %f30, %f37;
	fma.rn.f32 	%f39, %f38, %f32, %f31;
	and.b32  	%r53, %r60, 2;
	setp.eq.s32 	%p10, %r53, 0;
	mov.f32 	%f40, 0f00000000;
	sub.f32 	%f41, %f40, %f39;
	selp.f32 	%f42, %f39, %f41, %p10;
	ld.global.u64 	%rd26, [%rd4+16];
	cvta.to.global.u64 	%rd27, %rd26;
	mul.wide.u32 	%rd28, %r7, 4;
	add.s64 	%rd29, %rd27, %rd28;
	st.global.f32 	[%rd29], %f42;
	add.s32 	%r56, %r7, 1;
	ld.global.u32 	%r54, [%rd4];
	setp.lt.s32 	%p11, %r7, %r54;
	@%p11 bra 	$L__BB1_4;
$L__BB1_13:
	add.s32 	%r55, %r55, %r3;
	setp.lt.s32 	%p12, %r55, %r24;
	@%p12 bra 	$L__BB1_2;
$L__BB1_14:
	ret;

}
	// .globl	_Z12get_solutioniPK9Element_tPfS2_
.visible .entry _Z12get_solutioniPK9Element_tPfS2_(
	.param .u32 _Z12get_solutioniPK9Element_tPfS2__param_0,
	.param .u64 .ptr .align 1 _Z12get_solutioniPK9Element_tPfS2__param_1,
	.param .u64 .ptr .align 1 _Z12get_solutioniPK9Element_tPfS2__param_2,
	.param .u64 .ptr .align 1 _Z12get_solutioniPK9Element_tPfS2__param_3
)
{
	.reg .pred 	%p<5>;
	.reg .b32 	%r<17>;
	.reg .b32 	%f<3>;
	.reg .b64 	%rd<18>;

	ld.param.u32 	%r8, [_Z12get_solutioniPK9Element_tPfS2__param_0];
	ld.param.u64 	%rd5, [_Z12get_solutioniPK9Element_tPfS2__param_1];
	ld.param.u64 	%rd6, [_Z12get_solutioniPK9Element_tPfS2__param_2];
	ld.param.u64 	%rd7, [_Z12get_solutioniPK9Element_tPfS2__param_3];
	mov.u32 	%r9, %ctaid.x;
	mov.u32 	%r1, %ntid.x;
	mov.u32 	%r10, %tid.x;
	mad.lo.s32 	%r15, %r9, %r1, %r10;
	setp.ge.s32 	%p1, %r15, %r8;
	@%p1 bra 	$L__BB2_6;
	mov.u32 	%r11, %nctaid.x;
	mul.lo.s32 	%r3, %r1, %r11;
	cvta.to.global.u64 	%rd1, %rd5;
	cvta.to.global.u64 	%rd2, %rd6;
	cvta.to.global.u64 	%rd3, %rd7;
$L__BB2_2:
	mul.wide.s32 	%rd8, %r15, 32;
	add.s64 	%rd4, %rd1, %rd8;
	ld.global.u32 	%r12, [%rd4];
	setp.lt.s32 	%p2, %r12, 0;
	@%p2 bra 	$L__BB2_5;
	mov.b32 	%r16, 0;
$L__BB2_4:
	ld.global.u64 	%rd9, [%rd4+16];
	cvta.to.global.u64 	%rd10, %rd9;
	mul.wide.u32 	%rd11, %r16, 4;
	add.s64 	%rd12, %rd10, %rd11;
	ld.global.f32 	%f1, [%rd12];
	add.s64 	%rd13, %rd2, %rd11;
	st.global.f32 	[%rd13], %f1;
	ld.global.u64 	%rd14, [%rd4+24];
	cvta.to.global.u64 	%rd15, %rd14;
	add.s64 	%rd16, %rd15, %rd11;
	ld.global.f32 	%f2, [%rd16];
	add.s64 	%rd17, %rd3, %rd11;
	st.global.f32 	[%rd17], %f2;
	add.s32 	%r6, %r16, 1;
	ld.global.u32 	%r14, [%rd4];
	setp.lt.s32 	%p3, %r16, %r14;
	mov.u32 	%r16, %r6;
	@%p3 bra 	$L__BB2_4;
$L__BB2_5:
	add.s32 	%r15, %r15, %r3;
	setp.lt.s32 	%p4, %r15, %r8;
	@%p4 bra 	$L__BB2_2;
$L__BB2_6:
	ret;

}
	// .globl	_Z33chebyshev_gauss_nodes_and_weightsiPfS_
.visible .entry _Z33chebyshev_gauss_nodes_and_weightsiPfS_(
	.param .u32 _Z33chebyshev_gauss_nodes_and_weightsiPfS__param_0,
	.param .u64 .ptr .align 1 _Z33chebyshev_gauss_nodes_and_weightsiPfS__param_1,
	.param .u64 .ptr .align 1 _Z33chebyshev_gauss_nodes_and_weightsiPfS__param_2
)
{
	.local .align 4 .b8 	__local_depot3[28];
	.reg .b64 	%SP;
	.reg .b64 	%SPL;
	.reg .pred 	%p<11>;
	.reg .b32 	%r<60>;
	.reg .b32 	%f<35>;
	.reg .b64 	%rd<28>;
	.reg .b64 	%fd<3>;

	mov.u64 	%SPL, __local_depot3;
	ld.param.u32 	%r21, [_Z33chebyshev_gauss_nodes_and_weightsiPfS__param_0];
	ld.param.u64 	%rd11, [_Z33chebyshev_gauss_nodes_and_weightsiPfS__param_1];
	ld.param.u64 	%rd12, [_Z33chebyshev_gauss_nodes_and_weightsiPfS__param_2];
	add.u64 	%rd1, %SPL, 0;
	mov.u32 	%r22, %ctaid.x;
	mov.u32 	%r1, %ntid.x;
	mov.u32 	%r23, %tid.x;
	mad.lo.s32 	%r55, %r22, %r1, %r23;
	setp.gt.s32 	%p1, %r55, %r21;
	@%p1 bra 	$L__BB3_11;
	add.s32 	%r24, %r21, 1;
	shl.b32 	%r25, %r24, 1;
	cvt.rn.f32.s32 	%f1, %r25;
	cvt.rn.f32.s32 	%f9, %r24;
	mov.f32 	%f10, 0f40490FDB;
	div.rn.f32 	%f2, %f10, %f9;
	mad.lo.s32 	%r26, %r21, %r21, %r21;
	shr.u32 	%r27, %r26, 31;
	add.s32 	%r28, %r26, %r27;
	shr.s32 	%r3, %r28, 1;
	mov.u32 	%r29, %nctaid.x;
	mul.lo.s32 	%r4, %r1, %r29;
	cvta.to.global.u64 	%rd2, %rd11;
	cvta.to.global.u64 	%rd3, %rd12;
	mov.u64 	%rd14, __cudart_i2opi_f;
$L__BB3_2:
	shl.b32 	%r30, %r55, 1;
	or.b32  	%r31, %r30, 1;
	cvt.rn.f32.s32 	%f11, %r31;
	mul.f32 	%f12, %f11, 0f40490FDB;
	div.rn.f32 	%f3, %f12, %f1;
	mul.f32 	%f13, %f3, 0f3F22F983;
	cvt.rni.s32.f32 	%r59, %f13;
	cvt.rn.f32.s32 	%f14, %r59;
	fma.rn.f32 	%f15, %f14, 0fBFC90FDA, %f3;
	fma.rn.f32 	%f16, %f14, 0fB3A22168, %f15;
	fma.rn.f32 	%f34, %f14, 0fA7C234C5, %f16;
	abs.f32 	%f5, %f3;
	setp.ltu.f32 	%p2, %f5, 0f47CE4780;
	@%p2 bra 	$L__BB3_10;
	setp.neu.f32 	%p3, %f5, 0f7F800000;
	@%p3 bra 	$L__BB3_5;
	mov.f32 	%f19, 0f00000000;
	mul.rn.f32 	%f34, %f3, %f19;
	mov.b32 	%r59, 0;
	bra.uni 	$L__BB3_10;
$L__BB3_5:
	mov.b32 	%r7, %f3;
	shl.b32 	%r33, %r7, 8;
	or.b32  	%r8, %r33, -2147483648;
	mov.b64 	%rd27, 0;
	mov.b32 	%r56, 0;
	mov.u64 	%rd25, %rd14;
	mov.u64 	%rd26, %rd1;
$L__BB3_6:
	.pragma "nounroll";
	ld.global.nc.u32 	%r34, [%rd25];
	mad.wide.u32 	%rd16, %r34, %r8, %rd27;
	shr.u64 	%rd27, %rd16, 32;
	st.local.u32 	[%rd26], %rd16;
	add.s32 	%r56, %r56, 1;
	add.s64 	%rd26, %rd26, 4;
	add.s64 	%rd25, %rd25, 4;
	setp.ne.s32 	%p4, %r56, 6;
	@%p4 bra 	$L__BB3_6;
	shr.u32 	%r35, %r7, 23;
	st.local.u32 	[%rd1+24], %rd27;
	and.b32  	%r11, %r35, 31;
	and.b32  	%r36, %r35, 224;
	add.s32 	%r37, %r36, -128;
	shr.u32 	%r38, %r37, 5;
	mul.wide.u32 	%rd17, %r38, 4;
	sub.s64 	%rd10, %rd1, %rd17;
	ld.local.u32 	%r57, [%rd10+24];
	ld.local.u32 	%r58, [%rd10+20];
	setp.eq.s32 	%p5, %r11, 0;
	@%p5 bra 	$L__BB3_9;
	shf.l.wrap.b32 	%r57, %r58, %r57, %r11;
	ld.local.u32 	%r39, [%rd10+16];
	shf.l.wrap.b32 	%r58, %r39, %r58, %r11;
$L__BB3_9:
	shr.u32 	%r40, %r57, 30;
	shf.l.wrap.b32 	%r41, %r58, %r57, 2;
	shl.b32 	%r42, %r58, 2;
	shr.u32 	%r43, %r41, 31;
	add.s32 	%r44, %r43, %r40;
	neg.s32 	%r45, %r44;
	setp.lt.s32 	%p6, %r7, 0;
	selp.b32 	%r59, %r45, %r44, %p6;
	xor.b32  	%r46, %r41, %r7;
	shr.s32 	%r47, %r41, 31;
	xor.b32  	%r48, %r47, %r41;
	xor.b32  	%r49, %r47, %r42;
	cvt.u64.u32 	%rd18, %r48;
	shl.b64 	%rd19, %rd18, 32;
	cvt.u64.u32 	%rd20, %r49;
	or.b64  	%rd21, %rd19, %rd20;
	cvt.rn.f64.s64 	%fd1, %rd21;
	mul.f64 	%fd2, %fd1, 0d3BF921FB54442D19;
	cvt.rn.f32.f64 	%f17, %fd2;
	neg.f32 	%f18, %f17;
	setp.lt.s32 	%p7, %r46, 0;
	selp.f32 	%f34, %f18, %f17, %p7;
$L__BB3_10:
	add.s32 	%r51, %r59, 1;
	mul.rn.f32 	%f20, %f34, %f34;
	and.b32  	%r52, %r59, 1;
	setp.eq.b32 	%p8, %r52, 1;
	selp.f32 	%f21, %f34, 0f3F800000, %p8;
	fma.rn.f32 	%f22, %f20, %f21, 0f00000000;
	fma.rn.f32 	%f23, %f20, 0f37CBAC00, 0fBAB607ED;
	selp.f32 	%f24, 0fB94D4153, %f23, %p8;
	selp.f32 	%f25, 0f3C0885E4, 0f3D2AAABB, %p8;
	fma.rn.f32 	%f26, %f24, %f20, %f25;
	selp.f32 	%f27, 0fBE2AAAA8, 0fBEFFFFFF, %p8;
	fma.rn.f32 	%f28, %f26, %f20, %f27;
	fma.rn.f32 	%f29, %f28, %f22, %f21;
	and.b32  	%r53, %r51, 2;
	setp.eq.s32 	%p9, %r53, 0;
	mov.f32 	%f30, 0f00000000;
	sub.f32 	%f31, %f30, %f29;
	selp.f32 	%f32, %f29, %f31, %p9;
	neg.f32 	%f33, %f32;
	add.s32 	%r54, %r55, %r3;
	mul.wide.s32 	%rd22, %r54, 4;
	add.s64 	%rd23, %rd2, %rd22;
	st.global.f32 	[%rd23], %f33;
	add.s64 	%rd24, %rd3, %rd22;
	st.global.f32 	[%rd24], %f2;
	add.s32 	%r55, %r55, %r4;
	setp.le.s32 	%p10, %r55, %r21;
	@%p10 bra 	$L__BB3_2;
$L__BB3_11:
	ret;

}
	// .globl	_Z29calculate_barycentric_weightsiPKfPf
.visible .entry _Z29calculate_barycentric_weightsiPKfPf(
	.param .u32 _Z29calculate_barycentric_weightsiPKfPf_param_0,
	.param .u64 .ptr .align 1 _Z29calculate_barycentric_weightsiPKfPf_param_1,
	.param .u64 .ptr .align 1 _Z29calculate_barycentric_weightsiPKfPf_param_2
)
{
	.reg .pred 	%p<23>;
	.reg .b16 	%rs<21>;
	.reg .b32 	%r<87>;
	.reg .b32 	%f<231>;
	.reg .b64 	%rd<41>;

	ld.param.u32 	%r39, [_Z29calculate_barycentric_weightsiPKfPf_param_0];
	ld.param.u64 	%rd8, [_Z29calculate_barycentric_weightsiPKfPf_param_1];
	ld.param.u64 	%rd7, [_Z29calculate_barycentric_weightsiPKfPf_param_2];
	cvta.to.global.u64 	%rd1, %rd8;
	mov.u32 	%r40, %ctaid.x;
	mov.u32 	%r41, %ntid.x;
	mov.u32 	%r42, %tid.x;
	mad.lo.s32 	%r1, %r40, %r41, %r42;
	mov.u32 	%r43, %nctaid.x;
	mul.lo.s32 	%r2, %r41, %r43;
	mad.lo.s32 	%r44, %r39, %r39, %r39;
	shr.u32 	%r45, %r44, 31;
	add.s32 	%r46, %r44, %r45;
	shr.s32 	%r3, %r46, 1;
	setp.lt.s32 	%p1, %r39, %r1;
	@%p1 bra 	$L__BB4_31;
	sub.s32 	%r4, %r39, %r1;
	neg.s32 	%r5, %r2;
	add.s32 	%r6, %r3, 1;
	add.s64 	%rd2, %rd1, 32;
	cvta.to.global.u64 	%rd3, %rd7;
	mov.b32 	%r75, 0;
	mov.b16 	%rs19, 0;
	cvt.u16.u32 	%rs7, %r2;
	cvt.u16.u32 	%rs13, %r5;
	mov.u16 	%rs20, %rs19;
	mov.u32 	%r76, %r1;
$L__BB4_2:
	mul.lo.s32 	%r9, %r75, %r5;
	add.s32 	%r10, %r4, %r9;
	setp.lt.s32 	%p2, %r76, 1;
	add.s32 	%r11, %r76, %r3;
	mul.wide.s32 	%rd9, %r11, 4;
	add.s64 	%rd4, %rd1, %rd9;
	mov.f32 	%f230, 0f3F800000;
	@%p2 bra 	$L__BB4_16;
	ld.global.f32 	%f1, [%rd4];
	mad.lo.s32 	%r49, %r2, %r75, %r1;
	add.s32 	%r50, %r49, -1;
	setp.lt.u32 	%p3, %r50, 15;
	mov.f32 	%f230, 0f3F800000;
	mov.b32 	%r77, 0;
	@%p3 bra 	$L__BB4_6;
	and.b32  	%r77, %r76, 2147483632;
	neg.s32 	%r81, %r77;
	mov.f32 	%f230, 0f3F800000;
	mov.u32 	%r80, %r3;
$L__BB4_5:
	.pragma "nounroll";
	mul.wide.s32 	%rd10, %r80, 4;
	add.s64 	%rd11, %rd2, %rd10;
	ld.global.f32 	%f35, [%rd11+-32];
	sub.f32 	%f36, %f1, %f35;
	mul.f32 	%f37, %f230, %f36;
	ld.global.f32 	%f38, [%rd11+-28];
	sub.f32 	%f39, %f1, %f38;
	mul.f32 	%f40, %f37, %f39;
	ld.global.f32 	%f41, [%rd11+-24];
	sub.f32 	%f42, %f1, %f41;
	mul.f32 	%f43, %f40, %f42;
	ld.global.f32 	%f44, [%rd11+-20];
	sub.f32 	%f45, %f1, %f44;
	mul.f32 	%f46, %f43, %f45;
	ld.global.f32 	%f47, [%rd11+-16];
	sub.f32 	%f48, %f1, %f47;
	mul.f32 	%f49, %f46, %f48;
	ld.global.f32 	%f50, [%rd11+-12];
	sub.f32 	%f51, %f1, %f50;
	mul.f32 	%f52, %f49, %f51;
	ld.global.f32 	%f53, [%rd11+-8];
	sub.f32 	%f54, %f1, %f53;
	mul.f32 	%f55, %f52, %f54;
	ld.global.f32 	%f56, [%rd11+-4];
	sub.f32 	%f57, %f1, %f56;
	mul.f32 	%f58, %f55, %f57;
	ld.global.f32 	%f59, [%rd11];
	sub.f32 	%f60, %f1, %f59;
	mul.f32 	%f61, %f58, %f60;
	ld.global.f32 	%f62, [%rd11+4];
	sub.f32 	%f63, %f1, %f62;
	mul.f32 	%f64, %f61, %f63;
	ld.global.f32 	%f65, [%rd11+8];
	sub.f32 	%f66, %f1, %f65;
	mul.f32 	%f67, %f64, %f66;
	ld.global.f32 	%f68, [%rd11+12];
	sub.f32 	%f69, %f1, %f68;
	mul.f32 	%f70, %f67, %f69;
	ld.global.f32 	%f71, [%rd11+16];
	sub.f32 	%f72, %f1, %f71;
	mul.f32 	%f73, %f70, %f72;
	ld.global.f32 	%f74, [%rd11+20];
	sub.f32 	%f75, %f1, %f74;
	mul.f32 	%f76, %f73, %f75;
	ld.global.f32 	%f77, [%rd11+24];
	sub.f32 	%f78, %f1, %f77;
	mul.f32 	%f79, %f76, %f78;
	ld.global.f32 	%f80, [%rd11+28];
	sub.f32 	%f81, %f1, %f80;
	mul.f32 	%f230, %f79, %f81;
	add.s32 	%r81, %r81, 16;
	add.s32 	%r80, %r80, 16;
	setp.eq.s32 	%p4, %r81, 0;
	@%p4 bra 	$L__BB4_6;
	bra.uni 	$L__BB4_5;
$L__BB4_6:
	and.b32  	%r51, %r76, 15;
	setp.eq.s32 	%p5, %r51, 0;
	@%p5 bra 	$L__BB4_16;
	cvt.u16.u32 	%rs8, %r1;
	mad.lo.s16 	%rs9, %rs20, %rs7, %rs8;
	cvt.u32.u16 	%r52, %rs9;
	and.b32  	%r15, %r52, 15;
	add.s32 	%r53, %r15, -1;
	setp.lt.u32 	%p6, %r53, 7;
	@%p6 bra 	$L__BB4_9;
	add.s32 	%r54, %r77, %r3;
	mul.wide.s32 	%rd12, %r54, 4;
	add.s64 	%rd13, %rd1, %rd12;
	ld.global.f32 	%f83, [%rd13];
	sub.f32 	%f84, %f1, %f83;
	mul.f32 	%f85, %f230, %f84;
	ld.global.f32 	%f86, [%rd13+4];
	sub.f32 	%f87, %f1, %f86;
	mul.f32 	%f88, %f85, %f87;
	ld.global.f32 	%f89, [%rd13+8];
	sub.f32 	%f90, %f1, %f89;
	mul.f32 	%f91, %f88, %f90;
	ld.global.f32 	%f92, [%rd13+12];
	sub.f32 	%f93, %f1, %f92;
	mul.f32 	%f94, %f91, %f93;
	ld.global.f32 	%f95, [%rd13+16];
	sub.f32 	%f96, %f1, %f95;
	mul.f32 	%f97, %f94, %f96;
	ld.global.f32 	%f98, [%rd13+20];
	sub.f32 	%f99, %f1, %f98;
	mul.f32 	%f100, %f97, %f99;
	ld.global.f32 	%f101, [%rd13+24];
	sub.f32 	%f102, %f1, %f101;
	mul.f32 	%f103, %f100, %f102;
	ld.global.f32 	%f104, [%rd13+28];
	sub.f32 	%f105, %f1, %f104;
	mul.f32 	%f230, %f103, %f105;
	add.s32 	%r77, %r77, 8;
$L__BB4_9:
	and.b32  	%r55, %r15, 7;
	setp.eq.s32 	%p7, %r55, 0;
	@%p7 bra 	$L__BB4_16;
	cvt.u16.u32 	%rs10, %r2;
	cvt.u16.u32 	%rs11, %r1;
	mad.lo.s16 	%rs12, %rs19, %rs10, %rs11;
	cvt.u32.u16 	%r56, %rs12;
	and.b32  	%r57, %r56, 7;
	and.b32  	%r18, %r56, 3;
	add.s32 	%r58, %r57, -1;
	setp.lt.u32 	%p8, %r58, 3;
	@%p8 bra 	$L__BB4_12;
	add.s32 	%r59, %r77, %r3;
	mul.wide.s32 	%rd14, %r59, 4;
	add.s64 	%rd15, %rd1, %rd14;
	ld.global.f32 	%f107, [%rd15];
	sub.f32 	%f108, %f1, %f107;
	mul.f32 	%f109, %f230, %f108;
	ld.global.f32 	%f110, [%rd15+4];
	sub.f32 	%f111, %f1, %f110;
	mul.f32 	%f112, %f109, %f111;
	ld.global.f32 	%f113, [%rd15+8];
	sub.f32 	%f114, %f1, %f113;
	mul.f32 	%f115, %f112, %f114;
	ld.global.f32 	%f116, [%rd15+12];
	sub.f32 	%f117, %f1, %f116;
	mul.f32 	%f230, %f115, %f117;
	add.s32 	%r77, %r77, 4;
$L__BB4_12:
	setp.eq.s32 	%p9, %r18, 0;
	@%p9 bra 	$L__BB4_16;
	add.s32 	%r60, %r77, %r3;
	mul.wide.s32 	%rd16, %r60, 4;
	add.s64 	%rd5, %rd1, %rd16;
	ld.global.f32 	%f118, [%rd5];
	sub.f32 	%f119, %f1, %f118;
	mul.f32 	%f230, %f230, %f119;
	setp.eq.s32 	%p10, %r18, 1;
	@%p10 bra 	$L__BB4_16;
	ld.global.f32 	%f120, [%rd5+4];
	sub.f32 	%f121, %f1, %f120;
	mul.f32 	%f230, %f230, %f121;
	setp.eq.s32 	%p11, %r18, 2;
	@%p11 bra 	$L__BB4_16;
	ld.global.f32 	%f122, [%rd5+8];
	sub.f32 	%f123, %f1, %f122;
	mul.f32 	%f230, %f230, %f123;
$L__BB4_16:
	setp.ge.s32 	%p12, %r76, %r39;
	@%p12 bra 	$L__BB4_30;
	ld.global.f32 	%f14, [%rd4];
	add.s32 	%r61, %r39, %r9;
	sub.s32 	%r62, %r1, %r61;
	setp.gt.u32 	%p13, %r62, -16;
	mov.u32 	%r85, %r76;
	@%p13 bra 	$L__BB4_20;
	and.b32  	%r21, %r10, -16;
	mov.b32 	%r83, 0;
	mov.u32 	%r82, %r76;
$L__BB4_19:
	.pragma "nounroll";
	add.s32 	%r64, %r82, %r6;
	mul.wide.s32 	%rd17, %r64, 4;
	add.s64 	%rd18, %rd1, %rd17;
	ld.global.f32 	%f125, [%rd18];
	sub.f32 	%f126, %f14, %f125;
	mul.f32 	%f127, %f230, %f126;
	ld.global.f32 	%f128, [%rd18+4];
	sub.f32 	%f129, %f14, %f128;
	mul.f32 	%f130, %f127, %f129;
	ld.global.f32 	%f131, [%rd18+8];
	sub.f32 	%f132, %f14, %f131;
	mul.f32 	%f133, %f130, %f132;
	ld.global.f32 	%f134, [%rd18+12];
	sub.f32 	%f135, %f14, %f134;
	mul.f32 	%f136, %f133, %f135;
	ld.global.f32 	%f137, [%rd18+16];
	sub.f32 	%f138, %f14, %f137;
	mul.f32 	%f139, %f136, %f138;
	ld.global.f32 	%f140, [%rd18+20];
	sub.f32 	%f141, %f14, %f140;
	mul.f32 	%f142, %f139, %f141;
	ld.global.f32 	%f143, [%rd18+24];
	sub.f32 	%f144, %f14, %f143;
	mul.f32 	%f145, %f142, %f144;
	ld.global.f32 	%f146, [%rd18+28];
	sub.f32 	%f147, %f14, %f146;
	mul.f32 	%f148, %f145, %f147;
	ld.global.f32 	%f149, [%rd18+32];
	sub.f32 	%f150, %f14, %f149;
	mul.f32 	%f151, %f148, %f150;
	ld.global.f32 	%f152, [%rd18+36];
	sub.f32 	%f153, %f14, %f152;
	mul.f32 	%f154, %f151, %f153;
	ld.global.f32 	%f155, [%rd18+40];
	sub.f32 	%f156, %f14, %f155;
	mul.f32 	%f157, %f154, %f156;
	ld.global.f32 	%f158, [%rd18+44];
	sub.f32 	%f159, %f14, %f158;
	mul.f32 	%f160, %f157, %f159;
	ld.global.f32 	%f161, [%rd18+48];
	sub.f32 	%f162, %f14, %f161;
	mul.f32 	%f163, %f160, %f162;
	ld.global.f32 	%f164, [%rd18+52];
	sub.f32 	%f165, %f14, %f164;
	mul.f32 	%f166, %f163, %f165;
	ld.global.f32 	%f167, [%rd18+56];
	sub.f32 	%f168, %f14, %f167;
	mul.f32 	%f169, %f166, %f168;
	add.s32 	%r85, %r82, 16;
	cvt.s64.s32 	%rd19, %r3;
	cvt.s64.s32 	%rd20, %r82;
	add.s64 	%rd21, %rd20, %rd19;
	shl.b64 	%rd22, %rd21, 2;
	add.s64 	%rd23, %rd1, %rd22;
	ld.global.f32 	%f170, [%rd23+64];
	sub.f32 	%f171, %f14, %f170;
	mul.f32 	%f230, %f169, %f171;
	add.s32 	%r83, %r83, 16;
	setp.ne.s32 	%p14, %r83, %r21;
	mov.u32 	%r82, %r85;
	@%p14 bra 	$L__BB4_19;
$L__BB4_20:
	and.b32  	%r65, %r10, 15;
	setp.eq.s32 	%p15, %r65, 0;
	@%p15 bra 	$L__BB4_30;
	cvt.u16.u32 	%rs14, %r4;
	mad.lo.s16 	%rs15, %rs20, %rs13, %rs14;
	cvt.u32.u16 	%r66, %rs15;
	and.b32  	%r31, %r66, 15;
	add.s32 	%r67, %r31, -1;
	setp.lt.u32 	%p16, %r67, 7;
	@%p16 bra 	$L__BB4_23;
	add.s32 	%r68, %r85, %r6;
	mul.wide.s32 	%rd24, %r68, 4;
	add.s64 	%rd25, %rd1, %rd24;
	ld.global.f32 	%f173, [%rd25];
	sub.f32 	%f174, %f14, %f173;
	mul.f32 	%f175, %f230, %f174;
	ld.global.f32 	%f176, [%rd25+4];
	sub.f32 	%f177, %f14, %f176;
	mul.f32 	%f178, %f175, %f177;
	ld.global.f32 	%f179, [%rd25+8];
	sub.f32 	%f180, %f14, %f179;
	mul.f32 	%f181, %f178, %f180;
	ld.global.f32 	%f182, [%rd25+12];
	sub.f32 	%f183, %f14, %f182;
	mul.f32 	%f184, %f181, %f183;
	ld.global.f32 	%f185, [%rd25+16];
	sub.f32 	%f186, %f14, %f185;
	mul.f32 	%f187, %f184, %f186;
	ld.global.f32 	%f188, [%rd25+20];
	sub.f32 	%f189, %f14, %f188;
	mul.f32 	%f190, %f187, %f189;
	ld.global.f32 	%f191, [%rd25+24];
	sub.f32 	%f192, %f14, %f191;
	mul.f32 	%f193, %f190, %f192;
	add.s32 	%r32, %r85, 8;
	cvt.s64.s32 	%rd26, %r3;
	cvt.s64.s32 	%rd27, %r85;
	add.s64 	%rd28, %rd27, %rd26;
	shl.b64 	%rd29, %rd28, 2;
	add.s64 	%rd30, %rd1, %rd29;
	ld.global.f32 	%f194, [%rd30+32];
	sub.f32 	%f195, %f14, %f194;
	mul.f32 	%f230, %f193, %f195;
	mov.u32 	%r85, %r32;
$L__BB4_23:
	and.b32  	%r69, %r31, 7;
	setp.eq.s32 	%p17, %r69, 0;
	@%p17 bra 	$L__BB4_30;
	cvt.u16.u32 	%rs16, %r5;
	mad.lo.s16 	%rs18, %rs19, %rs16, %rs14;
	cvt.u32.u16 	%r70, %rs18;
	and.b32  	%r71, %r70, 7;
	and.b32  	%r34, %r70, 3;
	add.s32 	%r72, %r71, -1;
	setp.lt.u32 	%p18, %r72, 3;
	@%p18 bra 	$L__BB4_26;
	add.s32 	%r73, %r85, %r6;
	mul.wide.s32 	%rd31, %r73, 4;
	add.s64 	%rd32, %rd1, %rd31;
	ld.global.f32 	%f197, [%rd32];
	sub.f32 	%f198, %f14, %f197;
	mul.f32 	%f199, %f230, %f198;
	ld.global.f32 	%f200, [%rd32+4];
	sub.f32 	%f201, %f14, %f200;
	mul.f32 	%f202, %f199, %f201;
	ld.global.f32 	%f203, [%rd32+8];
	sub.f32 	%f204, %f14, %f203;
	mul.f32 	%f205, %f202, %f204;
	add.s32 	%r35, %r85, 4;
	cvt.s64.s32 	%rd33, %r3;
	cvt.s64.s32 	%rd34, %r85;
	add.s64 	%rd35, %rd34, %rd33;
	shl.b64 	%rd36, %rd35, 2;
	add.s64 	%rd37, %rd1, %rd36;
	ld.global.f32 	%f206, [%rd37+16];
	sub.f32 	%f207, %f14, %f206;
	mul.f32 	%f230, %f205, %f207;
	mov.u32 	%r85, %r35;
$L__BB4_26:
	setp.eq.s32 	%p19, %r34, 0;
	@%p19 bra 	$L__BB4_30;
	add.s32 	%r74, %r85, %r6;
	mul.wide.s32 	%rd38, %r74, 4;
	add.s64 	%rd6, %rd1, %rd38;
	ld.global.f32 	%f208, [%rd6];
	sub.f32 	%f209, %f14, %f208;
	mul.f32 	%f230, %f230, %f209;
	setp.eq.s32 	%p20, %r34, 1;
	@%p20 bra 	$L__BB4_30;
	ld.global.f32 	%f210, [%rd6+4];
	sub.f32 	%f211, %f14, %f210;
	mul.f32 	%f230, %f230, %f211;
	setp.eq.s32 	%p21, %r34, 2;
	@%p21 bra 	$L__BB4_30;
	ld.global.f32 	%f212, [%rd6+8];
	sub.f32 	%f213, %f14, %f212;
	mul.f32 	%f230, %f230, %f213;
$L__BB4_30:
	rcp.rn.f32 	%f214, %f230;
	mul.wide.s32 	%rd39, %r11, 4;
	add.s64 	%rd40, %rd3, %rd39;
	st.global.f32 	[%rd40], %f214;
	add.s32 	%r76, %r76, %r2;
	setp.le.s32 	%p22, %r76, %r39;
	add.s32 	%r75, %r75, 1;
	add.s16 	%rs20, %rs20, 1;
	add.s16 	%rs19, %rs19, 1;
	@%p22 bra 	$L__BB4_2;
$L__BB4_31:
	ret;

}
	// .globl	_Z32lagrange_integrating_polynomialsfiPKfS0_Pf
.visible .entry _Z32lagrange_integrating_polynomialsfiPKfS0_Pf(
	.param .f32 _Z32lagrange_integrating_polynomialsfiPKfS0_Pf_param_0,
	.param .u32 _Z32lagrange_integrating_polynomialsfiPKfS0_Pf_param_1,
	.param .u64 .ptr .align 1 _Z32lagrange_integrating_polynomialsfiPKfS0_Pf_param_2,
	.param .u64 .ptr .align 1 _Z32lagrange_integrating_polynomialsfiPKfS0_Pf_param_3,
	.param .u64 .ptr .align 1 _Z32lagrange_integrating_polynomialsfiPKfS0_Pf_param_4
)
{
	.reg .pred 	%p<7>;
	.reg .b32 	%r<43>;
	.reg .b32 	%f<22>;
	.reg .b64 	%rd<25>;

	ld.param.f32 	%f1, [_Z32lagrange_integrating_polynomialsfiPKfS0_Pf_param_0];
	ld.param.u32 	%r21, [_Z32lagrange_integrating_polynomialsfiPKfS0_Pf_param_1];
	ld.param.u64 	%rd4, [_Z32lagrange_integrating_polynomialsfiPKfS0_Pf_param_2];
	ld.param.u64 	%rd5, [_Z32lagrange_integrating_polynomialsfiPKfS0_Pf_param_3];
	ld.param.u64 	%rd6, [_Z32lagrange_integrating_polynomialsfiPKfS0_Pf_param_4];
	cvta.to.global.u64 	%rd1, %rd6;
	cvta.to.global.u64 	%rd2, %rd4;
	cvta.to.global.u64 	%rd3, %rd5;
	mov.u32 	%r1, %ctaid.x;
	mov.u32 	%r2, %ntid.x;
	mul.lo.s32 	%r3, %r1, %r2;
	mov.u32 	%r4, %tid.x;
	add.s32 	%r42, %r3, %r4;
	mov.u32 	%r6, %nctaid.x;
	mul.lo.s32 	%r7, %r2, %r6;
	add.s32 	%r8, %r21, 1;
	mad.lo.s32 	%r22, %r21, %r21, %r21;
	shr.u32 	%r23, %r22, 31;
	add.s32 	%r24, %r22, %r23;
	shr.s32 	%r9, %r24, 1;
	setp.gt.s32 	%p1, %r42, %r21;
	@%p1 bra 	$L__BB5_7;
	add.s32 	%r25, %r42, %r7;
	max.s32 	%r26, %r25, %r8;
	setp.lt.s32 	%p2, %r25, %r8;
	selp.u32 	%r27, 1, 0, %p2;
	add.s32 	%r28, %r25, %r27;
	sub.s32 	%r29, %r26, %r28;
	max.u32 	%r30, %r7, 1;
	div.u32 	%r31, %r29, %r30;
	add.s32 	%r10, %r31, %r27;
	and.b32  	%r32, %r10, 3;
	setp.eq.s32 	%p3, %r32, 3;
	@%p3 bra 	$L__BB5_4;
	add.s32 	%r33, %r10, 1;
	and.b32  	%r34, %r33, 3;
	add.s32 	%r35, %r4, %r9;
	add.s32 	%r40, %r35, %r3;
	neg.s32 	%r39, %r34;
	mad.lo.s32 	%r36, %r6, %r34, %r1;
	mad.lo.s32 	%r42, %r2, %r36, %r4;
$L__BB5_3:
	.pragma "nounroll";
	mul.wide.s32 	%rd7, %r40, 4;
	add.s64 	%rd8, %rd1, %rd7;
	add.s64 	%rd9, %rd2, %rd7;
	add.s64 	%rd10, %rd3, %rd7;
	ld.global.f32 	%f2, [%rd10];
	ld.global.f32 	%f3, [%rd9];
	sub.f32 	%f4, %f1, %f3;
	div.rn.f32 	%f5, %f2, %f4;
	st.global.f32 	[%rd8], %f5;
	add.s32 	%r40, %r40, %r7;
	add.s32 	%r39, %r39, 1;
	setp.ne.s32 	%p4, %r39, 0;
	@%p4 bra 	$L__BB5_3;
$L__BB5_4:
	setp.lt.u32 	%p5, %r10, 3;
	@%p5 bra 	$L__BB5_7;
	mul.wide.s32 	%rd15, %r7, 4;
	shl.b32 	%r38, %r7, 2;
$L__BB5_6:
	add.s32 	%r37, %r42, %r9;
	mul.wide.s32 	%rd11, %r37, 4;
	add.s64 	%rd12, %rd3, %rd11;
	ld.global.f32 	%f6, [%rd12];
	add.s64 	%rd13, %rd2, %rd11;
	ld.global.f32 	%f7, [%rd13];
	sub.f32 	%f8, %f1, %f7;
	div.rn.f32 	%f9, %f6, %f8;
	add.s64 	%rd14, %rd1, %rd11;
	st.global.f32 	[%rd14], %f9;
	add.s64 	%rd16, %rd12, %rd15;
	ld.global.f32 	%f10, [%rd16];
	add.s64 	%rd17, %rd13, %rd15;
	ld.global.f32 	%f11, [%rd17];
	sub.f32 	%f12, %f1, %f11;
	div.rn.f32 	%f13, %f10, %f12;
	add.s64 	%rd18, %rd14, %rd15;
	st.global.f32 	[%rd18], %f13;
	add.s64 	%rd19, %rd16, %rd15;
	ld.global.f32 	%f14, [%rd19];
	add.s64 	%rd20, %rd17, %rd15;
	ld.global.f32 	%f15, [%rd20];
	sub.f32 	%f16, %f1, %f15;
	div.rn.f32 	%f17, %f14, %f16;
	add.s64 	%rd21, %rd18, %rd15;
	st.global.f32 	[%rd21], %f17;
	add.s64 	%rd22, %rd19, %rd15;
	ld.global.f32 	%f18, [%rd22];
	add.s64 	%rd23, %rd20, %rd15;
	ld.global.f32 	%f19, [%rd23];
	sub.f32 	%f20, %f1, %f19;
	div.rn.f32 	%f21, %f18, %f20;
	add.s64 	%rd24, %rd21, %rd15;
	st.global.f32 	[%rd24], %f21;
	add.s32 	%r42, %r38, %r42;
	setp.le.s32 	%p6, %r42, %r21;
	@%p6 bra 	$L__BB5_6;
$L__BB5_7:
	ret;

}
	// .globl	_Z42normalize_lagrange_integrating_polynomialsiPf
.visible .entry _Z42normalize_lagrange_integrating_polynomialsiPf(
	.param .u32 _Z42normalize_lagrange_integrating_polynomialsiPf_param_0,
	.param .u64 .ptr .align 1 _Z42normalize_lagrange_integrating_polynomialsiPf_param_1
)
{
	.reg .pred 	%p<19>;
	.reg .b16 	%rs<15>;
	.reg .b32 	%r<56>;
	.reg .b32 	%f<99>;
	.reg .b64 	%rd<39>;

	ld.param.u32 	%r25, [_Z42normalize_lagrange_integrating_polynomialsiPf_param_0];
	ld.param.u64 	%rd8, [_Z42normalize_lagrange_integrating_polynomialsiPf_param_1];
	cvta.to.global.u64 	%rd1, %rd8;
	mov.u32 	%r26, %ctaid.x;
	mov.u32 	%r27, %ntid.x;
	mov.u32 	%r28, %tid.x;
	mad.lo.s32 	%r49, %r26, %r27, %r28;
	mov.u32 	%r29, %nctaid.x;
	mul.lo.s32 	%r2, %r27, %r29;
	setp.gt.s32 	%p1, %r49, %r25;
	@%p1 bra 	$L__BB6_25;
	add.s32 	%r48, %r49, 1;
	cvt.u16.u32 	%rs1, %r48;
	cvt.u16.u32 	%rs2, %r2;
	add.s64 	%rd2, %rd1, 32;
	mov.b16 	%rs13, 0;
	mov.u16 	%rs14, %rs13;
$L__BB6_2:
	mad.lo.s32 	%r30, %r49, %r49, %r49;
	shr.u32 	%r31, %r30, 31;
	add.s32 	%r32, %r30, %r31;
	shr.s32 	%r6, %r32, 1;
	setp.lt.s32 	%p2, %r49, 0;
	mov.f32 	%f97, 0f00000000;
	@%p2 bra 	$L__BB6_16;
	setp.lt.u32 	%p3, %r49, 15;
	mov.f32 	%f97, 0f00000000;
	mov.b32 	%r50, 0;
	@%p3 bra 	$L__BB6_6;
	and.b32  	%r50, %r48, -16;
	neg.s32 	%r53, %r50;
	mul.wide.u32 	%rd9, %r6, 4;
	add.s64 	%rd38, %rd2, %rd9;
	mov.f32 	%f97, 0f00000000;
$L__BB6_5:
	.pragma "nounroll";
	ld.global.f32 	%f19, [%rd38+-32];
	add.f32 	%f20, %f97, %f19;
	ld.global.f32 	%f21, [%rd38+-28];
	add.f32 	%f22, %f20, %f21;
	ld.global.f32 	%f23, [%rd38+-24];
	add.f32 	%f24, %f22, %f23;
	ld.global.f32 	%f25, [%rd38+-20];
	add.f32 	%f26, %f24, %f25;
	ld.global.f32 	%f27, [%rd38+-16];
	add.f32 	%f28, %f26, %f27;
	ld.global.f32 	%f29, [%rd38+-12];
	add.f32 	%f30, %f28, %f29;
	ld.global.f32 	%f31, [%rd38+-8];
	add.f32 	%f32, %f30, %f31;
	ld.global.f32 	%f33, [%rd38+-4];
	add.f32 	%f34, %f32, %f33;
	ld.global.f32 	%f35, [%rd38];
	add.f32 	%f36, %f34, %f35;
	ld.global.f32 	%f37, [%rd38+4];
	add.f32 	%f38, %f36, %f37;
	ld.global.f32 	%f39, [%rd38+8];
	add.f32 	%f40, %f38, %f39;
	ld.global.f32 	%f41, [%rd38+12];
	add.f32 	%f42, %f40, %f41;
	ld.global.f32 	%f43, [%rd38+16];
	add.f32 	%f44, %f42, %f43;
	ld.global.f32 	%f45, [%rd38+20];
	add.f32 	%f46, %f44, %f45;
	ld.global.f32 	%f47, [%rd38+24];
	add.f32 	%f48, %f46, %f47;
	ld.global.f32 	%f49, [%rd38+28];
	add.f32 	%f97, %f48, %f49;
	add.s32 	%r53, %r53, 16;
	add.s64 	%rd38, %rd38, 64;
	setp.eq.s32 	%p4, %r53, 0;
	@%p4 bra 	$L__BB6_6;
	bra.uni 	$L__BB6_5;
$L__BB6_6:
	and.b32  	%r34, %r48, 15;
	setp.eq.s32 	%p5, %r34, 0;
	@%p5 bra 	$L__BB6_16;
	mad.lo.s16 	%rs11, %rs14, %rs2, %rs1;
	cvt.u32.u16 	%r35, %rs11;
	and.b32  	%r10, %r35, 15;
	add.s32 	%r36, %r10, -1;
	setp.lt.u32 	%p6, %r36, 7;
	@%p6 bra 	$L__BB6_9;
	add.s32 	%r37, %r50, %r6;
	mul.wide.u32 	%rd10, %r37, 4;
	add.s64 	%rd11, %rd1, %rd10;
	ld.global.f32 	%f51, [%rd11];
	add.f32 	%f52, %f97, %f51;
	cvt.u64.u32 	%rd12, %r6;
	cvt.u64.u32 	%rd13, %r50;
	add.s64 	%rd14, %rd13, %rd12;
	shl.b64 	%rd15, %rd14, 2;
	add.s64 	%rd16, %rd1, %rd15;
	ld.global.f32 	%f53, [%rd16+4];
	add.f32 	%f54, %f52, %f53;
	ld.global.f32 	%f55, [%rd16+8];
	add.f32 	%f56, %f54, %f55;
	ld.global.f32 	%f57, [%rd16+12];
	add.f32 	%f58, %f56, %f57;
	ld.global.f32 	%f59, [%rd16+16];
	add.f32 	%f60, %f58, %f59;
	ld.global.f32 	%f61, [%rd16+20];
	add.f32 	%f62, %f60, %f61;
	ld.global.f32 	%f63, [%rd16+24];
	add.f32 	%f64, %f62, %f63;
	ld.global.f32 	%f65, [%rd16+28];
	add.f32 	%f97, %f64, %f65;
	add.s32 	%r50, %r50, 8;
$L__BB6_9:
	and.b32  	%r38, %r10, 7;
	setp.eq.s32 	%p7, %r38, 0;
	@%p7 bra 	$L__BB6_16;
	mad.lo.s16 	%rs12, %rs13, %rs2, %rs1;
	cvt.u32.u16 	%r39, %rs12;
	and.b32  	%r40, %r39, 7;
	and.b32  	%r13, %r39, 3;
	add.s32 	%r41, %r40, -1;
	setp.lt.u32 	%p8, %r41, 3;
	@%p8 bra 	$L__BB6_12;
	add.s32 	%r42, %r50, %r6;
	mul.wide.u32 	%rd17, %r42, 4;
	add.s64 	%rd18, %rd1, %rd17;
	ld.global.f32 	%f67, [%rd18];
	add.f32 	%f68, %f97, %f67;
	cvt.u64.u32 	%rd19, %r6;
	cvt.u64.u32 	%rd20, %r50;
	add.s64 	%rd21, %rd20, %rd19;
	shl.b64 	%rd22, %rd21, 2;
	add.s64 	%rd23, %rd1, %rd22;
	ld.global.f32 	%f69, [%rd23+4];
	add.f32 	%f70, %f68, %f69;
	ld.global.f32 	%f71, [%rd23+8];
	add.f32 	%f72, %f70, %f71;
	ld.global.f32 	%f73, [%rd23+12];
	add.f32 	%f97, %f72, %f73;
	add.s32 	%r50, %r50, 4;
$L__BB6_12:
	setp.eq.s32 	%p9, %r13, 0;
	@%p9 bra 	$L__BB6_16;
	add.s32 	%r43, %r50, %r6;
	mul.wide.u32 	%rd24, %r43, 4;
	add.s64 	%rd25, %rd1, %rd24;
	ld.global.f32 	%f74, [%rd25];
	add.f32 	%f97, %f97, %f74;
	setp.eq.s32 	%p10, %r13, 1;
	@%p10 bra 	$L__BB6_16;
	cvt.u64.u32 	%rd26, %r6;
	cvt.u64.u32 	%rd27, %r50;
	add.s64 	%rd28, %rd27, %rd26;
	shl.b64 	%rd29, %rd28, 2;
	add.s64 	%rd4, %rd1, %rd29;
	ld.global.f32 	%f75, [%rd4+4];
	add.f32 	%f97, %f97, %f75;
	setp.eq.s32 	%p11, %r13, 2;
	@%p11 bra 	$L__BB6_16;
	ld.global.f32 	%f76, [%rd4+8];
	add.f32 	%f97, %f97, %f76;
$L__BB6_16:
	setp.lt.s32 	%p12, %r49, 0;
	@%p12 bra 	$L__BB6_24;
	and.b32  	%r16, %r48, 3;
	setp.lt.u32 	%p13, %r49, 3;
	mov.b32 	%r55, 0;
	@%p13 bra 	$L__BB6_20;
	and.b32  	%r55, %r48, -4;
	mov.b32 	%r54, 0;
$L__BB6_19:
	add.s32 	%r46, %r54, %r6;
	mul.wide.u32 	%rd30, %r46, 4;
	add.s64 	%rd31, %rd1, %rd30;
	ld.global.f32 	%f77, [%rd31];
	div.rn.f32 	%f78, %f77, %f97;
	st.global.f32 	[%rd31], %f78;
	ld.global.f32 	%f79, [%rd31+4];
	div.rn.f32 	%f80, %f79, %f97;
	st.global.f32 	[%rd31+4], %f80;
	ld.global.f32 	%f81, [%rd31+8];
	div.rn.f32 	%f82, %f81, %f97;
	st.global.f32 	[%rd31+8], %f82;
	ld.global.f32 	%f83, [%rd31+12];
	div.rn.f32 	%f84, %f83, %f97;
	st.global.f32 	[%rd31+12], %f84;
	add.s32 	%r54, %r54, 4;
	setp.ne.s32 	%p14, %r54, %r55;
	@%p14 bra 	$L__BB6_19;
$L__BB6_20:
	setp.eq.s32 	%p15, %r16, 0;
	@%p15 bra 	$L__BB6_24;
	add.s32 	%r47, %r55, %r6;
	mul.wide.u32 	%rd32, %r47, 4;
	add.s64 	%rd33, %rd1, %rd32;
	ld.global.f32 	%f85, [%rd33];
	div.rn.f32 	%f86, %f85, %f97;
	st.global.f32 	[%rd33], %f86;
	setp.eq.s32 	%p16, %r16, 1;
	@%p16 bra 	$L__BB6_24;
	cvt.u64.u32 	%rd34, %r6;
	cvt.u64.u32 	%rd35, %r55;
	add.s64 	%rd36, %rd35, %rd34;
	shl.b64 	%rd37, %rd36, 2;
	add.s64 	%rd7, %rd1, %rd37;
	ld.global.f32 	%f87, [%rd7+4];
	div.rn.f32 	%f88, %f87, %f97;
	st.global.f32 	[%rd7+4], %f88;
	setp.eq.s32 	%p17, %r16, 2;
	@%p17 bra 	$L__BB6_24;
	ld.global.f32 	%f89, [%rd7+8];
	div.rn.f32 	%f90, %f89, %f97;
	st.global.f32 	[%rd7+8], %f90;
$L__BB6_24:
	add.s32 	%r49, %r49, %r2;
	setp.le.s32 	%p18, %r49, %r25;
	add.s32 	%r48, %r49, 1;
	add.s16 	%rs14, %rs14, 1;
	add.s16 	%rs13, %rs13, 1;
	@%p18 bra 	$L__BB6_2;
$L__BB6_25:
	ret;

}
	// .globl	_Z30polynomial_derivative_matricesiPKfS0_Pf
.visible .entry _Z30polynomial_derivative_matricesiPKfS0_Pf(
	.param .u32 _Z30polynomial_derivative_matricesiPKfS0_Pf_param_0,
	.param .u64 .ptr .align 1 _Z30polynomial_derivative_matricesiPKfS0_Pf_param_1,
	.param .u64 .ptr .align 1 _Z30polynomial_derivative_matricesiPKfS0_Pf_param_2,
	.param .u64 .ptr .align 1 _Z30polynomial_derivative_matricesiPKfS0_Pf_param_3
)
{
	.reg .pred 	%p<17>;
	.reg .b32 	%r<64>;
	.reg .b32 	%f<50>;
	.reg .b64 	%rd<45>;

	ld.param.u32 	%r24, [_Z30polynomial_derivative_matricesiPKfS0_Pf_param_0];
	ld.param.u64 	%rd10, [_Z30polynomial_derivative_matricesiPKfS0_Pf_param_1];
	ld.param.u64 	%rd11, [_Z30polynomial_derivative_matricesiPKfS0_Pf_param_2];
	ld.param.u64 	%rd12, [_Z30polynomial_derivative_matricesiPKfS0_Pf_param_3];
	cvta.to.global.u64 	%rd1, %rd12;
	cvta.to.global.u64 	%rd2, %rd10;
	cvta.to.global.u64 	%rd3, %rd11;
	mov.u32 	%r25, %ctaid.x;
	mov.u32 	%r1, %ntid.x;
	mov.u32 	%r26, %tid.x;
	mad.lo.s32 	%r61, %r25, %r1, %r26;
	mov.u32 	%r27, %ctaid.y;
	mov.u32 	%r28, %ntid.y;
	mov.u32 	%r29, %tid.y;
	mad.lo.s32 	%r3, %r27, %r28, %r29;
	mov.u32 	%r30, %nctaid.y;
	mul.lo.s32 	%r4, %r28, %r30;
	add.s32 	%r5, %r24, 1;
	mad.lo.s32 	%r31, %r24, %r24, %r24;
	shr.u32 	%r32, %r31, 31;
	add.s32 	%r33, %r31, %r32;
	shr.s32 	%r6, %r33, 1;
	add.s32 	%r34, %r5, %r24;
	mul.lo.s32 	%r7, %r31, %r34;
	setp.gt.s32 	%p1, %r61, %r24;
	@%p1 bra 	$L__BB7_23;
	add.s32 	%r8, %r3, %r4;
	add.s32 	%r35, %r8, -1;
	max.s32 	%r36, %r24, %r35;
	sub.s32 	%r37, %r36, %r8;
	add.s32 	%r38, %r37, 1;
	setp.ne.s32 	%p2, %r38, 0;
	selp.u32 	%r39, 1, 0, %p2;
	selp.s32 	%r40, -1, 0, %p2;
	add.s32 	%r41, %r38, %r40;
	div.u32 	%r42, %r41, %r4;
	add.s32 	%r9, %r42, %r39;
	and.b32  	%r10, %r9, 3;
	add.s32 	%r43, %r3, %r6;
	mul.wide.s32 	%rd13, %r43, 4;
	add.s64 	%rd4, %rd3, %rd13;
	add.s64 	%rd5, %rd2, %rd13;
	shl.b32 	%r44, %r4, 2;
	cvt.u64.u32 	%rd14, %r44;
	add.s64 	%rd6, %rd4, %rd14;
	add.s64 	%rd7, %rd5, %rd14;
	add.s32 	%r11, %r8, %r4;
	add.s32 	%r12, %r11, %r4;
	mul.hi.s32 	%r45, %r7, 715827883;
	shr.u32 	%r46, %r45, 31;
	add.s32 	%r13, %r45, %r46;
	mov.u32 	%r47, %nctaid.x;
	mul.lo.s32 	%r14, %r1, %r47;
$L__BB7_2:
	setp.gt.s32 	%p3, %r3, %r24;
	@%p3 bra 	$L__BB7_22;
	setp.eq.s32 	%p4, %r10, 3;
	add.s32 	%r48, %r61, %r6;
	mul.wide.s32 	%rd15, %r48, 4;
	add.s64 	%rd8, %rd3, %rd15;
	add.s64 	%rd9, %rd2, %rd15;
	mad.lo.s32 	%r16, %r61, %r5, %r13;
	mov.u32 	%r62, %r3;
	@%p4 bra 	$L__BB7_12;
	setp.eq.s32 	%p5, %r61, %r3;
	@%p5 bra 	$L__BB7_6;
	ld.global.f32 	%f1, [%rd4];
	ld.global.f32 	%f2, [%rd8];
	ld.global.f32 	%f3, [%rd9];
	ld.global.f32 	%f4, [%rd5];
	sub.f32 	%f5, %f3, %f4;
	mul.f32 	%f6, %f2, %f5;
	div.rn.f32 	%f7, %f1, %f6;
	add.s32 	%r49, %r16, %r3;
	mul.wide.s32 	%rd16, %r49, 4;
	add.s64 	%rd17, %rd1, %rd16;
	st.global.f32 	[%rd17], %f7;
$L__BB7_6:
	setp.eq.s32 	%p6, %r10, 0;
	mov.u32 	%r62, %r8;
	@%p6 bra 	$L__BB7_12;
	setp.eq.s32 	%p7, %r61, %r8;
	@%p7 bra 	$L__BB7_9;
	ld.global.f32 	%f8, [%rd6];
	ld.global.f32 	%f9, [%rd8];
	ld.global.f32 	%f10, [%rd9];
	ld.global.f32 	%f11, [%rd7];
	sub.f32 	%f12, %f10, %f11;
	mul.f32 	%f13, %f9, %f12;
	div.rn.f32 	%f14, %f8, %f13;
	add.s32 	%r50, %r16, %r8;
	mul.wide.s32 	%rd18, %r50, 4;
	add.s64 	%rd19, %rd1, %rd18;
	st.global.f32 	[%rd19], %f14;
$L__BB7_9:
	setp.eq.s32 	%p8, %r10, 1;
	mov.u32 	%r62, %r11;
	@%p8 bra 	$L__BB7_12;
	setp.eq.s32 	%p9, %r61, %r11;
	mov.u32 	%r62, %r12;
	@%p9 bra 	$L__BB7_12;
	shl.b32 	%r51, %r4, 2;
	cvt.u64.u32 	%rd20, %r51;
	add.s64 	%rd21, %rd6, %rd20;
	ld.global.f32 	%f15, [%rd21];
	ld.global.f32 	%f16, [%rd8];
	ld.global.f32 	%f17, [%rd9];
	add.s64 	%rd22, %rd7, %rd20;
	ld.global.f32 	%f18, [%rd22];
	sub.f32 	%f19, %f17, %f18;
	mul.f32 	%f20, %f16, %f19;
	div.rn.f32 	%f21, %f15, %f20;
	add.s32 	%r52, %r16, %r11;
	mul.wide.s32 	%rd23, %r52, 4;
	add.s64 	%rd24, %rd1, %rd23;
	st.global.f32 	[%rd24], %f21;
	mov.u32 	%r62, %r12;
$L__BB7_12:
	setp.lt.u32 	%p10, %r9, 3;
	@%p10 bra 	$L__BB7_22;
$L__BB7_13:
	setp.eq.s32 	%p11, %r61, %r62;
	@%p11 bra 	$L__BB7_15;
	add.s32 	%r53, %r62, %r6;
	mul.wide.s32 	%rd25, %r53, 4;
	add.s64 	%rd26, %rd3, %rd25;
	ld.global.f32 	%f22, [%rd26];
	ld.global.f32 	%f23, [%rd8];
	ld.global.f32 	%f24, [%rd9];
	add.s64 	%rd27, %rd2, %rd25;
	ld.global.f32 	%f25, [%rd27];
	sub.f32 	%f26, %f24, %f25;
	mul.f32 	%f27, %f23, %f26;
	div.rn.f32 	%f28, %f22, %f27;
	add.s32 	%r54, %r16, %r62;
	mul.wide.s32 	%rd28, %r54, 4;
	add.s64 	%rd29, %rd1, %rd28;
	st.global.f32 	[%rd29], %f28;
$L__BB7_15:
	add.s32 	%r19, %r62, %r4;
	setp.eq.s32 	%p12, %r61, %r19;
	@%p12 bra 	$L__BB7_17;
	add.s32 	%r55, %r19, %r6;
	mul.wide.s32 	%rd30, %r55, 4;
	add.s64 	%rd31, %rd3, %rd30;
	ld.global.f32 	%f29, [%rd31];
	ld.global.f32 	%f30, [%rd8];
	ld.global.f32 	%f31, [%rd9];
	add.s64 	%rd32, %rd2, %rd30;
	ld.global.f32 	%f32, [%rd32];
	sub.f32 	%f33, %f31, %f32;
	mul.f32 	%f34, %f30, %f33;
	div.rn.f32 	%f35, %f29, %f34;
	add.s32 	%r56, %r16, %r19;
	mul.wide.s32 	%rd33, %r56, 4;
	add.s64 	%rd34, %rd1, %rd33;
	st.global.f32 	[%rd34], %f35;
$L__BB7_17:
	add.s32 	%r20, %r19, %r4;
	setp.eq.s32 	%p13, %r61, %r20;
	@%p13 bra 	$L__BB7_19;
	add.s32 	%r57, %r20, %r6;
	mul.wide.s32 	%rd35, %r57, 4;
	add.s64 	%rd36, %rd3, %rd35;
	ld.global.f32 	%f36, [%rd36];
	ld.global.f32 	%f37, [%rd8];
	ld.global.f32 	%f38, [%rd9];
	add.s64 	%rd37, %rd2, %rd35;
	ld.global.f32 	%f39, [%rd37];
	sub.f32 	%f40, %f38, %f39;
	mul.f32 	%f41, %f37, %f40;
	div.rn.f32 	%f42, %f36, %f41;
	add.s32 	%r58, %r16, %r20;
	mul.wide.s32 	%rd38, %r58, 4;
	add.s64 	%rd39, %rd1, %rd38;
	st.global.f32 	[%rd39], %f42;
$L__BB7_19:
	add.s32 	%r21, %r20, %r4;
	setp.eq.s32 	%p14, %r61, %r21;
	@%p14 bra 	$L__BB7_21;
	add.s32 	%r59, %r21, %r6;
	mul.wide.s32 	%rd40, %r59, 4;
	add.s64 	%rd41, %rd3, %rd40;
	ld.global.f32 	%f43, [%rd41];
	ld.global.f32 	%f44, [%rd8];
	ld.global.f32 	%f45, [%rd9];
	add.s64 	%rd42, %rd2, %rd40;
	ld.global.f32 	%f46, [%rd42];
	sub.f32 	%f47, %f45, %f46;
	mul.f32 	%f48, %f44, %f47;
	div.rn.f32 	%f49, %f43, %f48;
	add.s32 	%r60, %r16, %r21;
	mul.wide.s32 	%rd43, %r60, 4;
	add.s64 	%rd44, %rd1, %rd43;
	st.global.f32 	[%rd44], %f49;
$L__BB7_21:
	add.s32 	%r62, %r21, %r4;
	setp.le.s32 	%p15, %r62, %r24;
	@%p15 bra 	$L__BB7_13;
$L__BB7_22:
	add.s32 	%r61, %r61, %r14;
	setp.le.s32 	%p16, %r61, %r24;
	@%p16 bra 	$L__BB7_2;
$L__BB7_23:
	ret;

}
	// .globl	_Z39polynomial_derivative_matrices_diagonaliPf
.visible .entry _Z39polynomial_derivative_matrices_diagonaliPf(
	.param .u32 _Z39polynomial_derivative_matrices_diagonaliPf_param_0,
	.param .u64 .ptr .align 1 _Z39polynomial_derivative_matrices_diagonaliPf_param_1
)
{
	.reg .pred 	%p<11>;
	.reg .b32 	%r<47>;
	.reg .b32 	%f<28>;
	.reg .b64 	%rd<15>;

	ld.param.u32 	%r23, [_Z39polynomial_derivative_matrices_diagonaliPf_param_0];
	ld.param.u64 	%rd5, [_Z39polynomial_derivative_matrices_diagonaliPf_param_1];
	cvta.to.global.u64 	%rd1, %rd5;
	mov.u32 	%r24, %ctaid.x;
	mov.u32 	%r25, %ntid.x;
	mov.u32 	%r26, %tid.x;
	mad.lo.s32 	%r42, %r24, %r25, %r26;
	mov.u32 	%r27, %nctaid.x;
	mul.lo.s32 	%r2, %r25, %r27;
	add.s32 	%r28, %r23, %r23;
	mad.lo.s32 	%r29, %r23, %r23, %r23;
	mad.lo.s32 	%r30, %r29, %r28, %r29;
	mul.hi.s32 	%r31, %r30, 715827883;
	shr.u32 	%r32, %r31, 31;
	add.s32 	%r3, %r31, %r32;
	setp.gt.s32 	%p1, %r42, %r23;
	@%p1 bra 	$L__BB8_14;
	add.s32 	%r4, %r23, 2;
	add.s32 	%r5, %r42, -1;
	add.s64 	%rd2, %rd1, 8;
	mov.b32 	%r41, 0;
$L__BB8_2:
	mul.lo.s32 	%r8, %r42, %r4;
	add.s32 	%r34, %r8, %r3;
	mul.wide.s32 	%rd6, %r34, 4;
	add.s64 	%rd3, %rd1, %rd6;
	mov.b32 	%r35, 0;
	st.global.u32 	[%rd3], %r35;
	setp.lt.s32 	%p2, %r42, 1;
	mov.f32 	%f25, 0f00000000;
	@%p2 bra 	$L__BB8_10;
	sub.s32 	%r37, %r8, %r42;
	add.s32 	%r9, %r37, %r3;
	and.b32  	%r10, %r42, 3;
	mad.lo.s32 	%r38, %r2, %r41, %r5;
	setp.lt.u32 	%p3, %r38, 3;
	mov.b32 	%r43, 0;
	mov.f32 	%f25, 0f00000000;
	@%p3 bra 	$L__BB8_6;
	and.b32  	%r43, %r42, 2147483644;
	neg.s32 	%r45, %r43;
	mov.f32 	%f25, 0f00000000;
	mov.u32 	%r44, %r9;
$L__BB8_5:
	mul.wide.s32 	%rd7, %r44, 4;
	add.s64 	%rd8, %rd2, %rd7;
	ld.global.f32 	%f13, [%rd8+-8];
	sub.f32 	%f14, %f25, %f13;
	st.global.f32 	[%rd3], %f14;
	ld.global.f32 	%f15, [%rd8+-4];
	sub.f32 	%f16, %f14, %f15;
	st.global.f32 	[%rd3], %f16;
	ld.global.f32 	%f17, [%rd8];
	sub.f32 	%f18, %f16, %f17;
	st.global.f32 	[%rd3], %f18;
	ld.global.f32 	%f19, [%rd8+4];
	sub.f32 	%f25, %f18, %f19;
	st.global.f32 	[%rd3], %f25;
	add.s32 	%r45, %r45, 4;
	add.s32 	%r44, %r44, 4;
	setp.eq.s32 	%p4, %r45, 0;
	@%p4 bra 	$L__BB8_6;
	bra.uni 	$L__BB8_5;
$L__BB8_6:
	setp.eq.s32 	%p5, %r10, 0;
	@%p5 bra 	$L__BB8_10;
	add.s32 	%r39, %r9, %r43;
	mul.wide.s32 	%rd9, %r39, 4;
	add.s64 	%rd4, %rd1, %rd9;
	ld.global.f32 	%f20, [%rd4];
	sub.f32 	%f25, %f25, %f20;
	st.global.f32 	[%rd3], %f25;
	setp.eq.s32 	%p6, %r10, 1;
	@%p6 bra 	$L__BB8_10;
	ld.global.f32 	%f21, [%rd4+4];
	sub.f32 	%f25, %f25, %f21;
	st.global.f32 	[%rd3], %f25;
	setp.eq.s32 	%p7, %r10, 2;
	@%p7 bra 	$L__BB8_10;
	ld.global.f32 	%f22, [%rd4+8];
	sub.f32 	%f25, %f25, %f22;
	st.global.f32 	[%rd3], %f25;
$L__BB8_10:
	setp.ge.s32 	%p8, %r42, %r23;
	@%p8 bra 	$L__BB8_13;
	sub.s32 	%r40, %r8, %r42;
	add.s32 	%r14, %r40, %r3;
	cvt.s64.s32 	%rd10, %r14;
	mov.u32 	%r46, %r42;
$L__BB8_12:
	add.s32 	%r20, %r46, 1;
	cvt.s64.s32 	%rd11, %r46;
	add.s64 	%rd12, %rd10, %rd11;
	shl.b64 	%rd13, %rd12, 2;
	add.s64 	%rd14, %rd1, %rd13;
	ld.global.f32 	%f23, [%rd14+4];
	sub.f32 	%f25, %f25, %f23;
	st.global.f32 	[%rd3], %f25;
	setp.lt.s32 	%p9, %r20, %r23;
	mov.u32 	%r46, %r20;
	@%p9 bra 	$L__BB8_12;
$L__BB8_13:
	add.s32 	%r42, %r42, %r2;
	setp.le.s32 	%p10, %r42, %r23;
	add.s32 	%r41, %r41, 1;
	@%p10 bra 	$L__BB8_2;
$L__BB8_14:
	ret;

}
	// .globl	_Z34polynomial_derivative_matrices_hatiPKfS0_Pf
.visible .entry _Z34polynomial_derivative_matrices_hatiPKfS0_Pf(
	.param .u32 _Z34polynomial_derivative_matrices_hatiPKfS0_Pf_param_0,
	.param .u64 .ptr .align 1 _Z34polynomial_derivative_matrices_hatiPKfS0_Pf_param_1,
	.param .u64 .ptr .align 1 _Z34polynomial_derivative_matrices_hatiPKfS0_Pf_param_2,
	.param .u64 .ptr .align 1 _Z34polynomial_derivative_matrices_hatiPKfS0_Pf_param_3
)
{
	.reg .pred 	%p<10>;
	.reg .b32 	%r<63>;
	.reg .b32 	%f<43>;
	.reg .b64 	%rd<45>;

	ld.param.u32 	%r23, [_Z34polynomial_derivative_matrices_hatiPKfS0_Pf_param_0];
	ld.param.u64 	%rd10, [_Z34polynomial_derivative_matrices_hatiPKfS0_Pf_param_1];
	ld.param.u64 	%rd11, [_Z34polynomial_derivative_matrices_hatiPKfS0_Pf_param_2];
	ld.param.u64 	%rd12, [_Z34polynomial_derivative_matrices_hatiPKfS0_Pf_param_3];
	cvta.to.global.u64 	%rd1, %rd12;
	cvta.to.global.u64 	%rd2, %rd10;
	cvta.to.global.u64 	%rd3, %rd11;
	mov.u32 	%r24, %ctaid.x;
	mov.u32 	%r1, %ntid.x;
	mov.u32 	%r25, %tid.x;
	mad.lo.s32 	%r60, %r24, %r1, %r25;
	mov.u32 	%r26, %ctaid.y;
	mov.u32 	%r27, %ntid.y;
	mov.u32 	%r28, %tid.y;
	mad.lo.s32 	%r3, %r26, %r27, %r28;
	mov.u32 	%r29, %nctaid.y;
	mul.lo.s32 	%r4, %r27, %r29;
	add.s32 	%r5, %r23, 1;
	mad.lo.s32 	%r30, %r23, %r23, %r23;
	shr.u32 	%r31, %r30, 31;
	add.s32 	%r32, %r30, %r31;
	shr.s32 	%r6, %r32, 1;
	add.s32 	%r33, %r5, %r23;
	mul.lo.s32 	%r7, %r30, %r33;
	setp.gt.s32 	%p1, %r60, %r23;
	@%p1 bra 	$L__BB9_10;
	mul.hi.s32 	%r34, %r7, 715827883;
	shr.u32 	%r35, %r34, 31;
	add.s32 	%r8, %r34, %r35;
	add.s32 	%r9, %r3, %r4;
	add.s32 	%r36, %r9, -1;
	max.s32 	%r37, %r23, %r36;
	sub.s32 	%r38, %r37, %r9;
	add.s32 	%r39, %r38, 1;
	setp.ne.s32 	%p2, %r39, 0;
	selp.u32 	%r40, 1, 0, %p2;
	selp.s32 	%r41, -1, 0, %p2;
	add.s32 	%r42, %r39, %r41;
	div.u32 	%r43, %r42, %r4;
	add.s32 	%r10, %r43, %r40;
	and.b32  	%r11, %r10, 3;
	add.s32 	%r44, %r3, %r6;
	mul.wide.s32 	%rd13, %r44, 4;
	add.s64 	%rd4, %rd2, %rd13;
	shl.b32 	%r12, %r4, 2;
	cvt.u64.u32 	%rd14, %r12;
	add.s64 	%rd5, %rd4, %rd14;
	add.s32 	%r13, %r9, %r4;
	add.s64 	%rd6, %rd5, %rd14;
	mov.u32 	%r45, %nctaid.x;
	mul.lo.s32 	%r14, %r1, %r45;
$L__BB9_2:
	setp.gt.s32 	%p3, %r3, %r23;
	@%p3 bra 	$L__BB9_9;
	setp.eq.s32 	%p4, %r11, 3;
	add.s32 	%r16, %r60, %r8;
	add.s32 	%r46, %r60, %r6;
	mul.wide.s32 	%rd15, %r46, 4;
	add.s64 	%rd7, %rd2, %rd15;
	mad.lo.s32 	%r17, %r60, %r5, %r8;
	mov.u32 	%r61, %r3;
	@%p4 bra 	$L__BB9_7;
	setp.eq.s32 	%p5, %r11, 0;
	mad.lo.s32 	%r47, %r3, %r5, %r16;
	mul.wide.s32 	%rd16, %r47, 4;
	add.s64 	%rd17, %rd3, %rd16;
	ld.global.f32 	%f1, [%rd17];
	neg.f32 	%f2, %f1;
	ld.global.f32 	%f3, [%rd4];
	mul.f32 	%f4, %f3, %f2;
	ld.global.f32 	%f5, [%rd7];
	div.rn.f32 	%f6, %f4, %f5;
	add.s32 	%r48, %r17, %r3;
	mul.wide.s32 	%rd18, %r48, 4;
	add.s64 	%rd8, %rd1, %rd18;
	st.global.f32 	[%rd8], %f6;
	mov.u32 	%r61, %r9;
	@%p5 bra 	$L__BB9_7;
	setp.eq.s32 	%p6, %r11, 1;
	cvt.u64.u32 	%rd19, %r12;
	mad.lo.s32 	%r49, %r9, %r5, %r16;
	mul.wide.s32 	%rd20, %r49, 4;
	add.s64 	%rd21, %rd3, %rd20;
	ld.global.f32 	%f7, [%rd21];
	neg.f32 	%f8, %f7;
	ld.global.f32 	%f9, [%rd5];
	mul.f32 	%f10, %f9, %f8;
	ld.global.f32 	%f11, [%rd7];
	div.rn.f32 	%f12, %f10, %f11;
	add.s64 	%rd9, %rd8, %rd19;
	st.global.f32 	[%rd9], %f12;
	mov.u32 	%r61, %r13;
	@%p6 bra 	$L__BB9_7;
	add.s32 	%r61, %r13, %r4;
	cvt.u64.u32 	%rd22, %r12;
	mad.lo.s32 	%r50, %r13, %r5, %r16;
	mul.wide.s32 	%rd23, %r50, 4;
	add.s64 	%rd24, %rd3, %rd23;
	ld.global.f32 	%f13, [%rd24];
	neg.f32 	%f14, %f13;
	ld.global.f32 	%f15, [%rd6];
	mul.f32 	%f16, %f15, %f14;
	ld.global.f32 	%f17, [%rd7];
	div.rn.f32 	%f18, %f16, %f17;
	add.s64 	%rd25, %rd9, %rd22;
	st.global.f32 	[%rd25], %f18;
$L__BB9_7:
	setp.lt.u32 	%p7, %r10, 3;
	@%p7 bra 	$L__BB9_9;
$L__BB9_8:
	cvt.u64.u32 	%rd26, %r12;
	mad.lo.s32 	%r51, %r61, %r5, %r16;
	mul.wide.s32 	%rd27, %r51, 4;
	add.s64 	%rd28, %rd3, %rd27;
	ld.global.f32 	%f19, [%rd28];
	neg.f32 	%f20, %f19;
	add.s32 	%r52, %r61, %r6;
	mul.wide.s32 	%rd29, %r52, 4;
	add.s64 	%rd30, %rd2, %rd29;
	ld.global.f32 	%f21, [%rd30];
	mul.f32 	%f22, %f21, %f20;
	ld.global.f32 	%f23, [%rd7];
	div.rn.f32 	%f24, %f22, %f23;
	add.s32 	%r53, %r17, %r61;
	mul.wide.s32 	%rd31, %r53, 4;
	add.s64 	%rd32, %rd1, %rd31;
	st.global.f32 	[%rd32], %f24;
	add.s32 	%r54, %r61, %r4;
	mad.lo.s32 	%r55, %r54, %r5, %r16;
	mul.wide.s32 	%rd33, %r55, 4;
	add.s64 	%rd34, %rd3, %rd33;
	ld.global.f32 	%f25, [%rd34];
	neg.f32 	%f26, %f25;
	add.s64 	%rd35, %rd30, %rd26;
	ld.global.f32 	%f27, [%rd35];
	mul.f32 	%f28, %f27, %f26;
	ld.global.f32 	%f29, [%rd7];
	div.rn.f32 	%f30, %f28, %f29;
	add.s64 	%rd36, %rd32, %rd26;
	st.global.f32 	[%rd36], %f30;
	add.s32 	%r56, %r54, %r4;
	mad.lo.s32 	%r57, %r56, %r5, %r16;
	mul.wide.s32 	%rd37, %r57, 4;
	add.s64 	%rd38, %rd3, %rd37;
	ld.global.f32 	%f31, [%rd38];
	neg.f32 	%f32, %f31;
	add.s64 	%rd39, %rd35, %rd26;
	ld.global.f32 	%f33, [%rd39];
	mul.f32 	%f34, %f33, %f32;
	ld.global.f32 	%f35, [%rd7];
	div.rn.f32 	%f36, %f34, %f35;
	add.s64 	%rd40, %rd36, %rd26;
	st.global.f32 	[%rd40], %f36;
	add.s32 	%r58, %r56, %r4;
	mad.lo.s32 	%r59, %r58, %r5, %r16;
	mul.wide.s32 	%rd41, %r59, 4;
	add.s64 	%rd42, %rd3, %rd41;
	ld.global.f32 	%f37, [%rd42];
	neg.f32 	%f38, %f37;
	add.s64 	%rd43, %rd39, %rd26;
	ld.global.f32 	%f39, [%rd43];
	mul.f32 	%f40, %f39, %f38;
	ld.global.f32 	%f41, [%rd7];
	div.rn.f32 	%f42, %f40, %f41;
	add.s64 	%rd44, %rd40, %rd26;
	st.global.f32 	[%rd44], %f42;
	add.s32 	%r61, %r58, %r4;
	setp.le.s32 	%p8, %r61, %r23;
	@%p8 bra 	$L__BB9_8;
$L__BB9_9:
	add.s32 	%r60, %r60, %r14;
	setp.le.s32 	%p9, %r60, %r23;
	@%p9 bra 	$L__BB9_2;
$L__BB9_10:
	ret;

}
	// .globl	_Z21compute_dg_derivativeiP9Element_tPKfS2_S2_
.visible .entry _Z21compute_dg_derivativeiP9Element_tPKfS2_S2_(
	.param .u32 _Z21compute_dg_derivativeiP9Element_tPKfS2_S2__param_0,
	.param .u64 .ptr .align 1 _Z21compute_dg_derivativeiP9Element_tPKfS2_S2__param_1,
	.param .u64 .ptr .align 1 _Z21compute_dg_derivativeiP9Element_tPKfS2_S2__param_2,
	.param .u64 .ptr .align 1 _Z21compute_dg_derivativeiP9Element_tPKfS2_S2__param_3,
	.param .u64 .ptr .align 1 _Z21compute_dg_derivativeiP9Element_tPKfS2_S2__param_4
)
{
	.reg .pred 	%p<10>;
	.reg .b32 	%r<44>;
	.reg .b32 	%f<28>;
	.reg .b64 	%rd<32>;

	ld.param.u32 	%r20, [_Z21compute_dg_derivativeiP9Element_tPKfS2_S2__param_0];
	ld.param.u64 	%rd13, [_Z21compute_dg_derivativeiP9Element_tPKfS2_S2__param_2];
	cvta.to.global.u64 	%rd1, %rd13;
	mov.u32 	%r21, %ctaid.x;
	mov.u32 	%r22, %ntid.x;
	mov.u32 	%r23, %tid.x;
	mad.lo.s32 	%r39, %r21, %r22, %r23;
	setp.gt.s32 	%p1, %r39, %r20;
	@%p1 bra 	$L__BB10_13;
	add.s64 	%rd2, %rd1, 8;
$L__BB10_2:
	ld.param.u64 	%rd30, [_Z21compute_dg_derivativeiP9Element_tPKfS2_S2__param_1];
	cvta.to.global.u64 	%rd14, %rd30;
	mul.wide.s32 	%rd15, %r39, 32;
	add.s64 	%rd16, %rd14, %rd15;
	ld.global.u32 	%r3, [%rd16];
	ld.global.u64 	%rd17, [%rd16+16];
	cvta.to.global.u64 	%rd3, %rd17;
	ld.global.u64 	%rd18, [%rd16+24];
	cvta.to.global.u64 	%rd4, %rd18;
	add.s32 	%r4, %r3, 1;
	mad.lo.s32 	%r24, %r3, %r3, %r3;
	shr.u32 	%r25, %r24, 31;
	add.s32 	%r26, %r24, %r25;
	shr.s32 	%r5, %r26, 1;
	add.s32 	%r27, %r4, %r3;
	mul.lo.s32 	%r6, %r24, %r27;
	setp.lt.s32 	%p2, %r3, 0;
	@%p2 bra 	$L__BB10_12;
	and.b32  	%r7, %r4, 3;
	and.b32  	%r8, %r4, -4;
	cvt.u64.u32 	%rd5, %r5;
	mul.hi.s32 	%r29, %r6, 715827883;
	shr.u32 	%r30, %r29, 31;
	add.s32 	%r9, %r29, %r30;
	mov.b32 	%r40, 0;
$L__BB10_4:
	mov.u32 	%r10, %r40;
	setp.lt.u32 	%p3, %r3, 3;
	add.s32 	%r32, %r10, %r5;
	mul.wide.u32 	%rd19, %r32, 4;
	add.s64 	%rd6, %rd4, %rd19;
	mov.b32 	%r43, 0;
	st.global.u32 	[%rd6], %r43;
	mad.lo.s32 	%r41, %r10, %r4, %r9;
	mov.f32 	%f27, 0f00000000;
	@%p3 bra 	$L__BB10_7;
	shl.b64 	%rd20, %rd5, 2;
	add.s64 	%rd21, %rd3, %rd20;
	add.s64 	%rd31, %rd21, 8;
	and.b32  	%r33, %r4, -4;
	neg.s32 	%r42, %r33;
	mov.f32 	%f27, 0f00000000;
$L__BB10_6:
	mul.wide.s32 	%rd22, %r41, 4;
	add.s64 	%rd23, %rd2, %rd22;
	ld.global.f32 	%f8, [%rd23+-8];
	ld.global.f32 	%f9, [%rd31+-8];
	fma.rn.f32 	%f10, %f8, %f9, %f27;
	st.global.f32 	[%rd6], %f10;
	ld.global.f32 	%f11, [%rd23+-4];
	ld.global.f32 	%f12, [%rd31+-4];
	fma.rn.f32 	%f13, %f11, %f12, %f10;
	st.global.f32 	[%rd6], %f13;
	ld.global.f32 	%f14, [%rd23];
	ld.global.f32 	%f15, [%rd31];
	fma.rn.f32 	%f16, %f14, %f15, %f13;
	st.global.f32 	[%rd6], %f16;
	ld.global.f32 	%f17, [%rd23+4];
	ld.global.f32 	%f18, [%rd31+4];
	fma.rn.f32 	%f27, %f17, %f18, %f16;
	st.global.f32 	[%rd6], %f27;
	add.s32 	%r42, %r42, 4;
	add.s32 	%r41, %r41, 4;
	add.s64 	%rd31, %rd31, 16;
	setp.ne.s32 	%p4, %r42, 0;
	mov.u32 	%r43, %r8;
	@%p4 bra 	$L__BB10_6;
$L__BB10_7:
	setp.eq.s32 	%p5, %r7, 0;
	@%p5 bra 	$L__BB10_11;
	setp.eq.s32 	%p6, %r7, 1;
	mad.lo.s32 	%r34, %r10, %r4, %r9;
	add.s32 	%r35, %r34, %r43;
	mul.wide.s32 	%rd24, %r35, 4;
	add.s64 	%rd10, %rd1, %rd24;
	ld.global.f32 	%f19, [%rd10];
	add.s32 	%r36, %r43, %r5;
	mul.wide.u32 	%rd25, %r36, 4;
	add.s64 	%rd26, %rd3, %rd25;
	ld.global.f32 	%f20, [%rd26];
	fma.rn.f32 	%f4, %f19, %f20, %f27;
	st.global.f32 	[%rd6], %f4;
	@%p6 bra 	$L__BB10_11;
	setp.eq.s32 	%p7, %r7, 2;
	ld.global.f32 	%f21, [%rd10+4];
	cvt.u64.u32 	%rd27, %r43;
	add.s64 	%rd28, %rd27, %rd5;
	shl.b64 	%rd29, %rd28, 2;
	add.s64 	%rd11, %rd3, %rd29;
	ld.global.f32 	%f22, [%rd11+4];
	fma.rn.f32 	%f5, %f21, %f22, %f4;
	st.global.f32 	[%rd6], %f5;
	@%p7 bra 	$L__BB10_11;
	ld.global.f32 	%f23, [%rd10+8];
	ld.global.f32 	%f24, [%rd11+8];
	fma.rn.f32 	%f25, %f23, %f24, %f5;
	st.global.f32 	[%rd6], %f25;
$L__BB10_11:
	add.s32 	%r40, %r10, 1;
	setp.ne.s32 	%p8, %r10, %r3;
	@%p8 bra 	$L__BB10_4;
$L__BB10_12:
	mov.u32 	%r38, %nctaid.x;
	mad.lo.s32 	%r39, %r22, %r38, %r39;
	setp.le.s32 	%p9, %r39, %r20;
	@%p9 bra 	$L__BB10_2;
$L__BB10_13:
	ret;

}


// ===== COMPILED SASS (sm_100) =====

	.target	sm_100

	.elftype	@"ET_EXEC"


//--------------------- .note.nv.tkinfo           --------------------------
	.section	.note.nv.tkinfo,"",@"SHT_NOTE"
	.sectionflags	@"SHF_NOTE_NV_TKINFO"
	.tkinfo
        /*0018*/ 	.word	0x00000002
        /*0030*/ 	.string	""
        /*0030*/ 	.string	"ptxas"
        /*0030*/ 	.string	"Cuda compilation tools, release 13.0, V13.0.88"
        /*0030*/ 	.string	"Build cuda_13.0.r13.0/compiler.36424714_0"
        /*0030*/ 	.string	"-arch sm_100 -m 64 "



//--------------------- .note.nv.cuinfo           --------------------------
	.section	.note.nv.cuinfo,"",@"SHT_NOTE"
	.sectionflags	@"SHF_NOTE_NV_CUINFO"
        /*0018*/ 	.short	0x0002
        /*001a*/ 	.short	0x0064
        /*001c*/ 	.short	0x0082
	.zero		2


//--------------------- .nv.info                  --------------------------
	.section	.nv.info,"",@"SHT_CUDA_INFO"
	.align	4


	//----- nvinfo : EIATTR_REGCOUNT
	.align		4
        /*0000*/ 	.byte	0x04, 0x2f
        /*0002*/ 	.short	(.L_2 - .L_1)
	.align		4
.L_1:
        /*0004*/ 	.word	index@(_Z14build_elementsiiP9Element_t)
        /*0008*/ 	.word	0x0000001a


	//----- nvinfo : EIATTR_FRAME_SIZE
	.align		4
.L_2:
        /*000c*/ 	.byte	0x04, 0x11
        /*000e*/ 	.short	(.L_4 - .L_3)
	.align		4
.L_3:
        /*0010*/ 	.word	index@(_Z14build_elementsiiP9Element_t)
        /*0014*/ 	.word	0x00000000


	//----- nvinfo : EIATTR_REGCOUNT
	.align		4
.L_4:
        /*0018*/ 	.byte	0x04, 0x2f
        /*001a*/ 	.short	(.L_6 - .L_5)
	.align		4
.L_5:
        /*001c*/ 	.word	index@(_Z18initial_conditionsiP9Element_tPKf)
        /*0020*/ 	.word	0x0000001a


	//----- nvinfo : EIATTR_FRAME_SIZE
	.align		4
.L_6:
        /*0024*/ 	.byte	0x04, 0x11
        /*0026*/ 	.short	(.L_8 - .L_7)
	.align		4
.L_7:
        /*0028*/ 	.word	index@(_Z18initial_conditionsiP9Element_tPKf)
        /*002c*/ 	.word	0x00000000


	//----- nvinfo : EIATTR_REGCOUNT
	.align		4
.L_8:
        /*0030*/ 	.byte	0x04, 0x2f
        /*0032*/ 	.short	(.L_10 - .L_9)
	.align		4
.L_9:
        /*0034*/ 	.word	index@(_Z12get_solutioniPK9Element_tPfS2_)
        /*0038*/ 	.word	0x00000012


	//----- nvinfo : EIATTR_FRAME_SIZE
	.align		4
.L_10:
        /*003c*/ 	.byte	0x04, 0x11
        /*003e*/ 	.short	(.L_12 - .L_11)
	.align		4
.L_11:
        /*0040*/ 	.word	index@(_Z12get_solutioniPK9Element_tPfS2_)
        /*0044*/ 	.word	0x00000000


	//----- nvinfo : EIATTR_REGCOUNT
	.align		4
.L_12:
        /*0048*/ 	.byte	0x04, 0x2f
        /*004a*/ 	.short	(.L_14 - .L_13)
	.align		4
.L_13:
        /*004c*/ 	.word	index@(_Z33chebyshev_gauss_nodes_and_weightsiPfS_)
        /*0050*/ 	.word	0x00000014


	//----- nvinfo : EIATTR_FRAME_SIZE
	.align		4
.L_14:
        /*0054*/ 	.byte	0x04, 0x11
        /*0056*/ 	.short	(.L_16 - .L_15)
	.align		4
.L_15:
        /*0058*/ 	.word	index@($__internal_5_$__cuda_sm3x_div_rn_noftz_f32_slowpath)
        /*005c*/ 	.word	0x00000020


	//----- nvinfo : EIATTR_FRAME_SIZE
	.align		4
.L_16:
        /*0060*/ 	.byte	0x04, 0x11
        /*0062*/ 	.short	(.L_18 - .L_17)
	.align		4
.L_17:
        /*0064*/ 	.word	index@(_Z33chebyshev_gauss_nodes_and_weightsiPfS_)
        /*0068*/ 	.word	0x00000020


	//----- nvinfo : EIATTR_REGCOUNT
	.align		4
.L_18:
        /*006c*/ 	.byte	0x04, 0x2f
        /*006e*/ 	.short	(.L_20 - .L_19)
	.align		4
.L_19:
        /*0070*/ 	.word	index@(_Z29calculate_barycentric_weightsiPKfPf)
        /*0074*/ 	.word	0x00000020


	//----- nvinfo : EIATTR_FRAME_SIZE
	.align		4
.L_20:
        /*0078*/ 	.byte	0x04, 0x11
        /*007a*/ 	.short	(.L_22 - .L_21)
	.align		4
.L_21:
        /*007c*/ 	.word	index@($__internal_4_$__cuda_sm20_rcp_rn_f32_slowpath)
        /*0080*/ 	.word	0x00000000


	//----- nvinfo : EIATTR_FRAME_SIZE
	.align		4
.L_22:
        /*0084*/ 	.byte	0x04, 0x11
        /*0086*/ 	.short	(.L_24 - .L_23)
	.align		4
.L_23:
        /*0088*/ 	.word	index@(_Z29calculate_barycentric_weightsiPKfPf)
        /*008c*/ 	.word	0x00000000


	//----- nvinfo : EIATTR_REGCOUNT
	.align		4
.L_24:
        /*0090*/ 	.byte	0x04, 0x2f
        /*0092*/ 	.short	(.L_26 - .L_25)
	.align		4
.L_25:
        /*0094*/ 	.word	index@(_Z32lagrange_integrating_polynomialsfiPKfS0_Pf)
        /*0098*/ 	.word	0x0000001e


	//----- nvinfo : EIATTR_FRAME_SIZE
	.align		4
.L_26:
        /*009c*/ 	.byte	0x04, 0x11
        /*009e*/ 	.short	(.L_28 - .L_27)
	.align		4
.L_27:
        /*00a0*/ 	.word	index@($__internal_3_$__cuda_sm3x_div_rn_noftz_f32_slowpath)
        /*00a4*/ 	.word	0x00000000


	//----- nvinfo : EIATTR_FRAME_SIZE
	.align		4
.L_28:
        /*00a8*/ 	.byte	0x04, 0x11
        /*00aa*/ 	.short	(.L_30 - .L_29)
	.align		4
.L_29:
        /*00ac*/ 	.word	index@(_Z32lagrange_integrating_polynomialsfiPKfS0_Pf)
        /*00b0*/ 	.word	0x00000000


	//----- nvinfo : EIATTR_REGCOUNT
	.align		4
.L_30:
        /*00b4*/ 	.byte	0x04, 0x2f
        /*00b6*/ 	.short	(.L_32 - .L_31)
	.align		4
.L_31:
        /*00b8*/ 	.word	index@(_Z42normalize_lagrange_integrating_polynomialsiPf)
        /*00bc*/ 	.word	0x0000001f


	//----- nvinfo : EIATTR_FRAME_SIZE
	.align		4
.L_32:
        /*00c0*/ 	.byte	0x04, 0x11
        /*00c2*/ 	.short	(.L_34 - .L_33)
	.align		4
.L_33:
        /*00c4*/ 	.word	index@($__internal_2_$__cuda_sm3x_div_rn_noftz_f32_slowpath)
        /*00c8*/ 	.word	0x00000000


	//----- nvinfo : EIATTR_FRAME_SIZE
	.align		4
.L_34:
        /*00cc*/ 	.byte	0x04, 0x11
        /*00ce*/ 	.short	(.L_36 - .L_35)
	.align		4
.L_35:
        /*00d0*/ 	.word	index@(_Z42normalize_lagrange_integrating_polynomialsiPf)
        /*00d4*/ 	.word	0x00000000


	//----- nvinfo : EIATTR_REGCOUNT
	.align		4
.L_36:
        /*00d8*/ 	.byte	0x04, 0x2f
        /*00da*/ 	.short	(.L_38 - .L_37)
	.align		4
.L_37:
        /*00dc*/ 	.word	index@(_Z30polynomial_derivative_matricesiPKfS0_Pf)
        /*00e0*/ 	.word	0x00000021


	//----- nvinfo : EIATTR_FRAME_SIZE
	.align		4
.L_38:
        /*00e4*/ 	.byte	0x04, 0x11
        /*00e6*/ 	.short	(.L_40 - .L_39)
	.align		4
.L_39:
        /*00e8*/ 	.word	index@($__internal_1_$__cuda_sm3x_div_rn_noftz_f32_slowpath)
        /*00ec*/ 	.word	0x00000000


	//----- nvinfo : EIATTR_FRAME_SIZE
	.align		4
.L_40:
        /*00f0*/ 	.byte	0x04, 0x11
        /*00f2*/ 	.short	(.L_42 - .L_41)
	.align		4
.L_41:
        /*00f4*/ 	.word	index@(_Z30polynomial_derivative_matricesiPKfS0_Pf)
        /*00f8*/ 	.word	0x00000000


	//----- nvinfo : EIATTR_REGCOUNT
	.align		4
.L_42:
        /*00fc*/ 	.byte	0x04, 0x2f
        /*00fe*/ 	.short	(.L_44 - .L_43)
	.align		4
.L_43:
        /*0100*/ 	.word	index@(_Z39polynomial_derivative_matrices_diagonaliPf)
        /*0104*/ 	.word	0x00000018


	//----- nvinfo : EIATTR_FRAME_SIZE
	.align		4
.L_44:
        /*0108*/ 	.byte	0x04, 0x11
        /*010a*/ 	.short	(.L_46 - .L_45)
	.align		4
.L_45:
        /*010c*/ 	.word	index@(_Z39polynomial_derivative_matrices_diagonaliPf)
        /*0110*/ 	.word	0x00000000


	//----- nvinfo : EIATTR_REGCOUNT
	.align		4
.L_46:
        /*0114*/ 	.byte	0x04, 0x2f
        /*0116*/ 	.short	(.L_48 - .L_47)
	.align		4
.L_47:
        /*0118*/ 	.word	index@(_Z34polynomial_derivative_matrices_hatiPKfS0_Pf)
        /*011c*/ 	.word	0x00000022


	//----- nvinfo : EIATTR_FRAME_SIZE
	.align		4
.L_48:
        /*0120*/ 	.byte	0x04, 0x11
        /*0122*/ 	.short	(.L_50 - .L_49)
	.align		4
.L_49:
        /*0124*/ 	.word	index@($__internal_0_$__cuda_sm3x_div_rn_noftz_f32_slowpath)
        /*0128*/ 	.word	0x00000000


	//----- nvinfo : EIATTR_FRAME_SIZE
	.align		4
.L_50:
        /*012c*/ 	.byte	0x04, 0x11
        /*012e*/ 	.short	(.L_52 - .L_51)
	.align		4
.L_51:
        /*0130*/ 	.word	index@(_Z34polynomial_derivative_matrices_hatiPKfS0_Pf)
        /*0134*/ 	.word	0x00000000


	//----- nvinfo : EIATTR_REGCOUNT
	.align		4
.L_52:
        /*0138*/ 	.byte	0x04, 0x2f
        /*013a*/ 	.short	(.L_54 - .L_53)
	.align		4
.L_53:
        /*013c*/ 	.word	index@(_Z21compute_dg_derivativeiP9Element_tPKfS2_S2_)
        /*0140*/ 	.word	0x0000001e


	//----- nvinfo : EIATTR_FRAME_SIZE
	.align		4
.L_54:
        /*0144*/ 	.byte	0x04, 0x11
        /*0146*/ 	.short	(.L_56 - .L_55)
	.align		4
.L_55:
        /*0148*/ 	.word	index@(_Z21compute_dg_derivativeiP9Element_tPKfS2_S2_)
        /*014c*/ 	.word	0x00000000


	//----- nvinfo : EIATTR_MIN_STACK_SIZE
	.align		4
.L_56:
        /*0150*/ 	.byte	0x04, 0x12
        /*0152*/ 	.short	(.L_58 - .L_57)
	.align		4
.L_57:
        /*0154*/ 	.word	index@(_Z21compute_dg_derivativeiP9Element_tPKfS2_S2_)
        /*0158*/ 	.word	0x00000000


	//----- nvinfo : EIATTR_MIN_STACK_SIZE
	.align		4
.L_58:
        /*015c*/ 	.byte	0x04, 0x12
        /*015e*/ 	.short	(.L_60 - .L_59)
	.align		4
.L_59:
        /*0160*/ 	.word	index@(_Z34polynomial_derivative_matrices_hatiPKfS0_Pf)
        /*0164*/ 	.word	0x00000000


	//----- nvinfo : EIATTR_MIN_STACK_SIZE
	.align		4
.L_60:
        /*0168*/ 	.byte	0x04, 0x12
        /*016a*/ 	.short	(.L_62 - .L_61)
	.align		4
.L_61:
        /*016c*/ 	.word	index@(_Z39polynomial_derivative_matrices_diagonaliPf)
        /*0170*/ 	.word	0x00000000


	//----- nvinfo : EIATTR_MIN_STACK_SIZE
	.align		4
.L_62:
        /*0174*/ 	.byte	0x04, 0x12
        /*0176*/ 	.short	(.L_64 - .L_63)
	.align		4
.L_63:
        /*0178*/ 	.word	index@(_Z30polynomial_derivative_matricesiPKfS0_Pf)
        /*017c*/ 	.word	0x00000000


	//----- nvinfo : EIATTR_MIN_STACK_SIZE
	.align		4
.L_64:
        /*0180*/ 	.byte	0x04, 0x12
        /*0182*/ 	.short	(.L_66 - .L_65)
	.align		4
.L_65:
        /*0184*/ 	.word	index@(_Z42normalize_lagrange_integrating_polynomialsiPf)
        /*0188*/ 	.word	0x00000000


	//----- nvinfo : EIATTR_MIN_STACK_SIZE
	.align		4
.L_66:
        /*018c*/ 	.byte	0x04, 0x12
        /*018e*/ 	.short	(.L_68 - .L_67)
	.align		4
.L_67:
        /*0190*/ 	.word	index@(_Z32lagrange_integrating_polynomialsfiPKfS0_Pf)
        /*0194*/ 	.word	0x00000000


	//----- nvinfo : EIATTR_MIN_STACK_SIZE
	.align		4
.L_68:
        /*0198*/ 	.byte	0x04, 0x12
        /*019a*/ 	.short	(.L_70 - .L_69)
	.align		4
.L_69:
        /*019c*/ 	.word	index@(_Z29calculate_barycentric_weightsiPKfPf)
        /*01a0*/ 	.word	0x00000000


	//----- nvinfo : EIATTR_MIN_STACK_SIZE
	.align		4
.L_70:
        /*01a4*/ 	.byte	0x04, 0x12
        /*01a6*/ 	.short	(.L_72 - .L_71)
	.align		4
.L_71:
        /*01a8*/ 	.word	index@(_Z33chebyshev_gauss_nodes_and_weightsiPfS_)
        /*01ac*/ 	.word	0x00000020


	//----- nvinfo : EIATTR_MIN_STACK_SIZE
	.align		4
.L_72:
        /*01b0*/ 	.byte	0x04, 0x12
        /*01b2*/ 	.short	(.L_74 - .L_73)
	.align		4
.L_73:
        /*01b4*/ 	.word	index@(_Z12get_solutioniPK9Element_tPfS2_)
        /*01b8*/ 	.word	0x00000000


	//----- nvinfo : EIATTR_MIN_STACK_SIZE
	.align		4
.L_74:
        /*01bc*/ 	.byte	0x04, 0x12
        /*01be*/ 	.short	(.L_76 - .L_75)
	.align		4
.L_75:
        /*01c0*/ 	.word	index@(_Z18initial_conditionsiP9Element_tPKf)
        /*01c4*/ 	.word	0x00000000


	//----- nvinfo : EIATTR_MIN_STACK_SIZE
	.align		4
.L_76:
        /*01c8*/ 	.byte	0x04, 0x12
        /*01ca*/ 	.short	(.L_78 - .L_77)
	.align		4
.L_77:
        /*01cc*/ 	.word	index@(_Z14build_elementsiiP9Element_t)
        /*01d0*/ 	.word	0x00000000
.L_78:


//--------------------- .nv.compat                --------------------------
	.section	.nv.compat,"",@"SHT_CUDA_COMPAT_INFO"
	.align	4
        /*0000*/ 	.byte	0x02, 0x09, 0x00, 0x00, 0x02, 0x02, 0x01, 0x00, 0x02, 0x05, 0x05, 0x00, 0x03, 0x07, 0x01, 0x01
        /*0010*/ 	.byte	0x02, 0x03, 0x00, 0x00, 0x02, 0x06, 0x01, 0x00, 0x04, 0x0b, 0x08, 0x00, 0x01, 0x00, 0x00, 0x00
        /*0020*/ 	.byte	0x00, 0x00, 0x00, 0x00


//--------------------- .nv.info._Z21compute_dg_derivativeiP9Element_tPKfS2_S2_ --------------------------
	.section	.nv.info._Z21compute_dg_derivativeiP9Element_tPKfS2_S2_,"",@"SHT_CUDA_INFO"
	.sectionflags	@""
	.align	4


	//----- nvinfo : EIATTR_CUDA_API_VERSION
	.align		4
        /*0000*/ 	.byte	0x04, 0x37
        /*0002*/ 	.short	(.L_80 - .L_79)
.L_79:
        /*0004*/ 	.word	0x00000082


	//----- nvinfo : EIATTR_KPARAM_INFO
	.align		4
.L_80:
        /*0008*/ 	.byte	0x04, 0x17
        /*000a*/ 	.short	(.L_82 - .L_81)
.L_81:
        /*000c*/ 	.word	0x00000000
        /*0010*/ 	.short	0x0004
        /*0012*/ 	.short	0x0020
        /*0014*/ 	.byte	0x00, 0xf5, 0x21, 0x00


	//----- nvinfo : EIATTR_KPARAM_INFO
	.align		4
.L_82:
        /*0018*/ 	.byte	0x04, 0x17
        /*001a*/ 	.short	(.L_84 - .L_83)
.L_83:
        /*001c*/ 	.word	0x00000000
        /*0020*/ 	.short	0x0003
        /*0022*/ 	.short	0x0018
        /*0024*/ 	.byte	0x00, 0xf5, 0x21, 0x00


	//----- nvinfo : EIATTR_KPARAM_INFO
	.align		4
.L_84:
        /*0028*/ 	.byte	0x04, 0x17
        /*002a*/ 	.short	(.L_86 - .L_85)
.L_85:
        /*002c*/ 	.word	0x00000000
        /*0030*/ 	.short	0x0002
        /*0032*/ 	.short	0x0010
        /*0034*/ 	.byte	0x00, 0xf5, 0x21, 0x00


	//----- nvinfo : EIATTR_KPARAM_INFO
	.align		4
.L_86:
        /*0038*/ 	.byte	0x04, 0x17
        /*003a*/ 	.short	(.L_88 - .L_87)
.L_87:
        /*003c*/ 	.word	0x00000000
        /*0040*/ 	.short	0x0001
        /*0042*/ 	.short	0x0008
        /*0044*/ 	.byte	0x00, 0xf5, 0x21, 0x00


	//----- nvinfo : EIATTR_KPARAM_INFO
	.align		4
.L_88:
        /*0048*/ 	.byte	0x04, 0x17
        /*004a*/ 	.short	(.L_90 - .L_89)
.L_89:
        /*004c*/ 	.word	0x00000000
        /*0050*/ 	.short	0x0000
        /*0052*/ 	.short	0x0000
        /*0054*/ 	.byte	0x00, 0xf0, 0x11, 0x00


	//----- nvinfo : EIATTR_SPARSE_MMA_MASK
	.align		4
.L_90:
        /*0058*/ 	.byte	0x03, 0x50
        /*005a*/ 	.short	0x0000


	//----- nvinfo : EIATTR_MAXREG_COUNT
	.align		4
        /*005c*/ 	.byte	0x03, 0x1b
        /*005e*/ 	.short	0x00ff


	//----- nvinfo : EIATTR_MERCURY_ISA_VERSION
	.align		4
        /*0060*/ 	.byte	0x03, 0x5f
        /*0062*/ 	.short	0x0101


	//----- nvinfo : EIATTR_VRC_CTA_INIT_COUNT
	.align		4
        /*0064*/ 	.byte	0x02, 0x4a
	.zero		1
	.zero		1


	//----- nvinfo : EIATTR_EXIT_INSTR_OFFSETS
	.align		4
        /*0068*/ 	.byte	0x04, 0x1c
        /*006a*/ 	.short	(.L_92 - .L_91)


	//   ....[0]....
.L_91:
        /*006c*/ 	.word	0x00000070


	//   ....[1]....
        /*0070*/ 	.word	0x00000750


	//----- nvinfo : EIATTR_CRS_STACK_SIZE
	.align		4
.L_92:
        /*0074*/ 	.byte	0x04, 0x1e
        /*0076*/ 	.short	(.L_94 - .L_93)
.L_93:
        /*0078*/ 	.word	0x00000000


	//----- nvinfo : EIATTR_CBANK_PARAM_SIZE
	.align		4
.L_94:
        /*007c*/ 	.byte	0x03, 0x19
        /*007e*/ 	.short	0x0028


	//----- nvinfo : EIATTR_PARAM_CBANK
	.align		4
        /*0080*/ 	.byte	0x04, 0x0a
        /*0082*/ 	.short	(.L_96 - .L_95)
	.align		4
.L_95:
        /*0084*/ 	.word	index@(.nv.constant0._Z21compute_dg_derivativeiP9Element_tPKfS2_S2_)
        /*0088*/ 	.short	0x0380
        /*008a*/ 	.short	0x0028


	//----- nvinfo : EIATTR_SW_WAR
	.align		4
.L_96:
        /*008c*/ 	.byte	0x04, 0x36
        /*008e*/ 	.short	(.L_98 - .L_97)
.L_97:
        /*0090*/ 	.word	0x00000008
.L_98:


//--------------------- .nv.info._Z34polynomial_derivative_matrices_hatiPKfS0_Pf --------------------------
	.section	.nv.info._Z34polynomial_derivative_matrices_hatiPKfS0_Pf,"",@"SHT_CUDA_INFO"
	.sectionflags	@""
	.align	4


	//----- nvinfo : EIATTR_CUDA_API_VERSION
	.align		4
        /*0000*/ 	.byte	0x04, 0x37
        /*0002*/ 	.short	(.L_100 - .L_99)
.L_99:
        /*0004*/ 	.word	0x00000082


	//----- nvinfo : EIATTR_KPARAM_INFO
	.align		4
.L_100:
        /*0008*/ 	.byte	0x04, 0x17
        /*000a*/ 	.short	(.L_102 - .L_101)
.L_101:
        /*000c*/ 	.word	0x00000000
        /*0010*/ 	.short	0x0003
        /*0012*/ 	.short	0x0018
        /*0014*/ 	.byte	0x00, 0xf5, 0x21, 0x00


	//----- nvinfo : EIATTR_KPARAM_INFO
	.align		4
.L_102:
        /*0018*/ 	.byte	0x04, 0x17
        /*001a*/ 	.short	(.L_104 - .L_103)
.L_103:
        /*001c*/ 	.word	0x00000000
        /*0020*/ 	.short	0x0002
        /*0022*/ 	.short	0x0010
        /*0024*/ 	.byte	0x00, 0xf5, 0x21, 0x00


	//----- nvinfo : EIATTR_KPARAM_INFO
	.align		4
.L_104:
        /*0028*/ 	.byte	0x04, 0x17
        /*002a*/ 	.short	(.L_106 - .L_105)
.L_105:
        /*002c*/ 	.word	0x00000000
        /*0030*/ 	.short	0x0001
        /*0032*/ 	.short	0x0008
        /*0034*/ 	.byte	0x00, 0xf5, 0x21, 0x00


	//----- nvinfo : EIATTR_KPARAM_INFO
	.align		4
.L_106:
        /*0038*/ 	.byte	0x04, 0x17
        /*003a*/ 	.short	(.L_108 - .L_107)
.L_107:
        /*003c*/ 	.word	0x00000000
        /*0040*/ 	.short	0x0000
        /*0042*/ 	.short	0x0000
        /*0044*/ 	.byte	0x00, 0xf0, 0x11, 0x00


	//----- nvinfo : EIATTR_SPARSE_MMA_MASK
	.align		4
.L_108:
        /*0048*/ 	.byte	0x03, 0x50
        /*004a*/ 	.short	0x0000


	//----- nvinfo : EIATTR_MAXREG_COUNT
	.align		4
        /*004c*/ 	.byte	0x03, 0x1b
        /*004e*/ 	.short	0x00ff


	//----- nvinfo : EIATTR_MERCURY_ISA_VERSION
	.align		4
        /*0050*/ 	.byte	0x03, 0x5f
        /*0052*/ 	.short	0x0101


	//----- nvinfo : EIATTR_VRC_CTA_INIT_COUNT
	.align		4
        /*0054*/ 	.byte	0x02, 0x4a
	.zero		1
	.zero		1


	//----- nvinfo : EIATTR_EXIT_INSTR_OFFSETS
	.align		4
        /*0058*/ 	.byte	0x04, 0x1c
        /*005a*/ 	.short	(.L_110 - .L_109)


	//   ....[0]....
.L_109:
        /*005c*/ 	.word	0x00000140


	//   ....[1]....
        /*0060*/ 	.word	0x00001100


	//----- nvinfo : EIATTR_CRS_STACK_SIZE
	.align		4
.L_110:
        /*0064*/ 	.byte	0x04, 0x1e
        /*0066*/ 	.short	(.L_112 - .L_111)
.L_111:
        /*0068*/ 	.word	0x00000000


	//----- nvinfo : EIATTR_CBANK_PARAM_SIZE
	.align		4
.L_112:
        /*006c*/ 	.byte	0x03, 0x19
        /*006e*/ 	.short	0x0020


	//----- nvinfo : EIATTR_PARAM_CBANK
	.align		4
        /*0070*/ 	.byte	0x04, 0x0a
        /*0072*/ 	.short	(.L_114 - .L_113)
	.align		4
.L_113:
        /*0074*/ 	.word	index@(.nv.constant0._Z34polynomial_derivative_matrices_hatiPKfS0_Pf)
        /*0078*/ 	.short	0x0380
        /*007a*/ 	.short	0x0020


	//----- nvinfo : EIATTR_SW_WAR
	.align		4
.L_114:
        /*007c*/ 	.byte	0x04, 0x36
        /*007e*/ 	.short	(.L_116 - .L_115)
.L_115:
        /*0080*/ 	.word	0x00000008
.L_116:


//--------------------- .nv.info._Z39polynomial_derivative_matrices_diagonaliPf --------------------------
	.section	.nv.info._Z39polynomial_derivative_matrices_diagonaliPf,"",@"SHT_CUDA_INFO"
	.sectionflags	@""
	.align	4


	//----- nvinfo : EIATTR_CUDA_API_VERSION
	.align		4
        /*0000*/ 	.byte	0x04, 0x37
        /*0002*/ 	.short	(.L_118 - .L_117)
.L_117:
        /*0004*/ 	.word	0x00000082


	//----- nvinfo : EIATTR_KPARAM_INFO
	.align		4
.L_118:
        /*0008*/ 	.byte	0x04, 0x17
        /*000a*/ 	.short	(.L_120 - .L_119)
.L_119:
        /*000c*/ 	.word	0x00000000
        /*0010*/ 	.short	0x0001
        /*0012*/ 	.short	0x0008
        /*0014*/ 	.byte	0x00, 0xf5, 0x21, 0x00


	//----- nvinfo : EIATTR_KPARAM_INFO
	.align		4
.L_120:
        /*0018*/ 	.byte	0x04, 0x17
        /*001a*/ 	.short	(.L_122 - .L_121)
.L_121:
        /*001c*/ 	.word	0x00000000
        /*0020*/ 	.short	0x0000
        /*0022*/ 	.short	0x0000
        /*0024*/ 	.byte	0x00, 0xf0, 0x11, 0x00


	//----- nvinfo : EIATTR_SPARSE_MMA_MASK
	.align		4
.L_122:
        /*0028*/ 	.byte	0x03, 0x50
        /*002a*/ 	.short	0x0000


	//----- nvinfo : EIATTR_MAXREG_COUNT
	.align		4
        /*002c*/ 	.byte	0x03, 0x1b
        /*002e*/ 	.short	0x00ff


	//----- nvinfo : EIATTR_MERCURY_ISA_VERSION
	.align		4
        /*0030*/ 	.byte	0x03, 0x5f
        /*0032*/ 	.short	0x0101


	//----- nvinfo : EIATTR_VRC_CTA_INIT_COUNT
	.align		4
        /*0034*/ 	.byte	0x02, 0x4a
	.zero		1
	.zero		1


	//----- nvinfo : EIATTR_EXIT_INSTR_OFFSETS
	.align		4
        /*0038*/ 	.byte	0x04, 0x1c
        /*003a*/ 	.short	(.L_124 - .L_123)


	//   ....[0]....
.L_123:
        /*003c*/ 	.word	0x00000090


	//   ....[1]....
        /*0040*/ 	.word	0x00000680


	//----- nvinfo : EIATTR_CRS_STACK_SIZE
	.align		4
.L_124:
        /*0044*/ 	.byte	0x04, 0x1e
        /*0046*/ 	.short	(.L_126 - .L_125)
.L_125:
        /*0048*/ 	.word	0x00000000


	//----- nvinfo : EIATTR_CBANK_PARAM_SIZE
	.align		4
.L_126:
        /*004c*/ 	.byte	0x03, 0x19
        /*004e*/ 	.short	0x0010


	//----- nvinfo : EIATTR_PARAM_CBANK
	.align		4
        /*0050*/ 	.byte	0x04, 0x0a
        /*0052*/ 	.short	(.L_128 - .L_127)
	.align		4
.L_127:
        /*0054*/ 	.word	index@(.nv.constant0._Z39polynomial_derivative_matrices_diagonaliPf)
        /*0058*/ 	.short	0x0380
        /*005a*/ 	.short	0x0010


	//----- nvinfo : EIATTR_SW_WAR
	.align		4
.L_128:
        /*005c*/ 	.byte	0x04, 0x36
        /*005e*/ 	.short	(.L_130 - .L_129)
.L_129:
        /*0060*/ 	.word	0x00000008
.L_130:


//--------------------- .nv.info._Z30polynomial_derivative_matricesiPKfS0_Pf --------------------------
	.section	.nv.info._Z30polynomial_derivative_matricesiPKfS0_Pf,"",@"SHT_CUDA_INFO"
	.sectionflags	@""
	.align	4


	//----- nvinfo : EIATTR_CUDA_API_VERSION
	.align		4
        /*0000*/ 	.byte	0x04, 0x37
        /*0002*/ 	.short	(.L_132 - .L_131)
.L_131:
        /*0004*/ 	.word	0x00000082


	//----- nvinfo : EIATTR_KPARAM_INFO
	.align		4
.L_132:
        /*0008*/ 	.byte	0x04, 0x17
        /*000a*/ 	.short	(.L_134 - .L_133)
.L_133:
        /*000c*/ 	.word	0x00000000
        /*0010*/ 	.short	0x0003
        /*0012*/ 	.short	0x0018
        /*0014*/ 	.byte	0x00, 0xf5, 0x21, 0x00


	//----- nvinfo : EIATTR_KPARAM_INFO
	.align		4
.L_134:
        /*0018*/ 	.byte	0x04, 0x17
        /*001a*/ 	.short	(.L_136 - .L_135)
.L_135:
        /*001c*/ 	.word	0x00000000
        /*0020*/ 	.short	0x0002
        /*0022*/ 	.short	0x0010
        /*0024*/ 	.byte	0x00, 0xf5, 0x21, 0x00


	//----- nvinfo : EIATTR_KPARAM_INFO
	.align		4
.L_136:
        /*0028*/ 	.byte	0x04, 0x17
        /*002a*/ 	.short	(.L_138 - .L_137)
.L_137:
        /*002c*/ 	.word	0x00000000
        /*0030*/ 	.short	0x0001
        /*0032*/ 	.short	0x0008
        /*0034*/ 	.byte	0x00, 0xf5, 0x21, 0x00


	//----- nvinfo : EIATTR_KPARAM_INFO
	.align		4
.L_138:
        /*0038*/ 	.byte	0x04, 0x17
        /*003a*/ 	.short	(.L_140 - .L_139)
.L_139:
        /*003c*/ 	.word	0x00000000
        /*0040*/ 	.short	0x0000
        /*0042*/ 	.short	0x0000
        /*0044*/ 	.byte	0x00, 0xf0, 0x11, 0x00


	//----- nvinfo : EIATTR_SPARSE_MMA_MASK
	.align		4
.L_140:
        /*0048*/ 	.byte	0x03, 0x50
        /*004a*/ 	.short	0x0000


	//----- nvinfo : EIATTR_MAXREG_COUNT
	.align		4
        /*004c*/ 	.byte	0x03, 0x1b
        /*004e*/ 	.short	0x00ff


	//----- nvinfo : EIATTR_MERCURY_ISA_VERSION
	.align		4
        /*0050*/ 	.byte	0x03, 0x5f
        /*0052*/ 	.short	0x0101


	//----- nvinfo : EIATTR_VRC_CTA_INIT_COUNT
	.align		4
        /*0054*/ 	.byte	0x02, 0x4a
	.zero		1
	.zero		1


	//----- nvinfo : EIATTR_EXIT_INSTR_OFFSETS
	.align		4
        /*0058*/ 	.byte	0x04, 0x1c
        /*005a*/ 	.short	(.L_142 - .L_141)


	//   ....[0]....
.L_141:
        /*005c*/ 	.word	0x00000140


	//   ....[1]....
        /*0060*/ 	.word	0x000013d0


	//----- nvinfo : EIATTR_CRS_STACK_SIZE
	.align		4
.L_142:
        /*0064*/ 	.byte	0x04, 0x1e
        /*0066*/ 	.short	(.L_144 - .L_143)
.L_143:
        /*0068*/ 	.word	0x00000000


	//----- nvinfo : EIATTR_CBANK_PARAM_SIZE
	.align		4
.L_144:
        /*006c*/ 	.byte	0x03, 0x19
        /*006e*/ 	.short	0x0020


	//----- nvinfo : EIATTR_PARAM_CBANK
	.align		4
        /*0070*/ 	.byte	0x04, 0x0a
        /*0072*/ 	.short	(.L_146 - .L_145)
	.align		4
.L_145:
        /*0074*/ 	.word	index@(.nv.constant0._Z30polynomial_derivative_matricesiPKfS0_Pf)
        /*0078*/ 	.short	0x0380
        /*007a*/ 	.short	0x0020


	//----- nvinfo : EIATTR_SW_WAR
	.align		4
.L_146:
        /*007c*/ 	.byte	0x04, 0x36
        /*007e*/ 	.short	(.L_148 - .L_147)
.L_147:
        /*0080*/ 	.word	0x00000008
.L_148:


//--------------------- .nv.info._Z42normalize_lagrange_integrating_polynomialsiPf --------------------------
	.section	.nv.info._Z42normalize_lagrange_integrating_polynomialsiPf,"",@"SHT_CUDA_INFO"
	.sectionflags	@""
	.align	4


	//----- nvinfo : EIATTR_CUDA_API_VERSION
	.align		4
        /*0000*/ 	.byte	0x04, 0x37
        /*0002*/ 	.short	(.L_150 - .L_149)
.L_149:
        /*0004*/ 	.word	0x00000082


	//----- nvinfo : EIATTR_KPARAM_INFO
	.align		4
.L_150:
        /*0008*/ 	.byte	0x04, 0x17
        /*000a*/ 	.short	(.L_152 - .L_151)
.L_151:
        /*000c*/ 	.word	0x00000000
        /*0010*/ 	.short	0x0001
        /*0012*/ 	.short	0x0008
        /*0014*/ 	.byte	0x00, 0xf5, 0x21, 0x00


	//----- nvinfo : EIATTR_KPARAM_INFO
	.align		4
.L_152:
        /*0018*/ 	.byte	0x04, 0x17
        /*001a*/ 	.short	(.L_154 - .L_153)
.L_153:
        /*001c*/ 	.word	0x00000000
        /*0020*/ 	.short	0x0000
        /*0022*/ 	.short	0x0000
        /*0024*/ 	.byte	0x00, 0xf0, 0x11, 0x00


	//----- nvinfo : EIATTR_SPARSE_MMA_MASK
	.align		4
.L_154:
        /*0028*/ 	.byte	0x03, 0x50
        /*002a*/ 	.short	0x0000


	//----- nvinfo : EIATTR_MAXREG_COUNT
	.align		4
        /*002c*/ 	.byte	0x03, 0x1b
        /*002e*/ 	.short	0x00ff


	//----- nvinfo : EIATTR_MERCURY_ISA_VERSION
	.align		4
        /*0030*/ 	.byte	0x03, 0x5f
        /*0032*/ 	.short	0x0101


	//----- nvinfo : EIATTR_VRC_CTA_INIT_COUNT
	.align		4
        /*0034*/ 	.byte	0x02, 0x4a
	.zero		1
	.zero		1


	//----- nvinfo : EIATTR_EXIT_INSTR_OFFSETS
	.align		4
        /*0038*/ 	.byte	0x04, 0x1c
        /*003a*/ 	.short	(.L_156 - .L_155)


	//   ....[0]....
.L_155:
        /*003c*/ 	.word	0x00000090


	//   ....[1]....
        /*0040*/ 	.word	0x00001340


	//----- nvinfo : EIATTR_CRS_STACK_SIZE
	.align		4
.L_156:
        /*0044*/ 	.byte	0x04, 0x1e
        /*0046*/ 	.short	(.L_158 - .L_157)
.L_157:
        /*0048*/ 	.word	0x00000000


	//----- nvinfo : EIATTR_CBANK_PARAM_SIZE
	.align		4
.L_158:
        /*004c*/ 	.byte	0x03, 0x19
        /*004e*/ 	.short	0x0010


	//----- nvinfo : EIATTR_PARAM_CBANK
	.align		4
        /*0050*/ 	.byte	0x04, 0x0a
        /*0052*/ 	.short	(.L_160 - .L_159)
	.align		4
.L_159:
        /*0054*/ 	.word	index@(.nv.constant0._Z42normalize_lagrange_integrating_polynomialsiPf)
        /*0058*/ 	.short	0x0380
        /*005a*/ 	.short	0x0010


	//----- nvinfo : EIATTR_SW_WAR
	.align		4
.L_160:
        /*005c*/ 	.byte	0x04, 0x36
        /*005e*/ 	.short	(.L_162 - .L_161)
.L_161:
        /*0060*/ 	.word	0x00000008
.L_162:


//--------------------- .nv.info._Z32lagrange_integrating_polynomialsfiPKfS0_Pf --------------------------
	.section	.nv.info._Z32lagrange_integrating_polynomialsfiPKfS0_Pf,"",@"SHT_CUDA_INFO"
	.sectionflags	@""
	.align	4


	//----- nvinfo : EIATTR_CUDA_API_VERSION
	.align		4
        /*0000*/ 	.byte	0x04, 0x37
        /*0002*/ 	.short	(.L_164 - .L_163)
.L_163:
        /*0004*/ 	.word	0x00000082


	//----- nvinfo : EIATTR_KPARAM_INFO
	.align		4
.L_164:
        /*0008*/ 	.byte	0x04, 0x17
        /*000a*/ 	.short	(.L_166 - .L_165)
.L_165:
        /*000c*/ 	.word	0x00000000
        /*0010*/ 	.short	0x0004
        /*0012*/ 	.short	0x0018
        /*0014*/ 	.byte	0x00, 0xf5, 0x21, 0x00


	//----- nvinfo : EIATTR_KPARAM_INFO
	.align		4
.L_166:
        /*0018*/ 	.byte	0x04, 0x17
        /*001a*/ 	.short	(.L_168 - .L_167)
.L_167:
        /*001c*/ 	.word	0x00000000
        /*0020*/ 	.short	0x0003
        /*0022*/ 	.short	0x0010
        /*0024*/ 	.byte	0x00, 0xf5, 0x21, 0x00


	//----- nvinfo : EIATTR_KPARAM_INFO
	.align		4
.L_168:
        /*0028*/ 	.byte	0x04, 0x17
        /*002a*/ 	.short	(.L_170 - .L_169)
.L_169:
        /*002c*/ 	.word	0x00000000
        /*0030*/ 	.short	0x0002
        /*0032*/ 	.short	0x0008
        /*0034*/ 	.byte	0x00, 0xf5, 0x21, 0x00


	//----- nvinfo : EIATTR_KPARAM_INFO
	.align		4
.L_170:
        /*0038*/ 	.byte	0x04, 0x17
        /*003a*/ 	.short	(.L_172 - .L_171)
.L_171:
        /*003c*/ 	.word	0x00000000
        /*0040*/ 	.short	0x0001
        /*0042*/ 	.short	0x0004
        /*0044*/ 	.byte	0x00, 0xf0, 0x11, 0x00


	//----- nvinfo : EIATTR_KPARAM_INFO
	.align		4
.L_172:
        /*0048*/ 	.byte	0x04, 0x17
        /*004a*/ 	.short	(.L_174 - .L_173)
.L_173:
        /*004c*/ 	.word	0x00000000
        /*0050*/ 	.short	0x0000
        /*0052*/ 	.short	0x0000
        /*0054*/ 	.byte	0x00, 0xf0, 0x11, 0x00


	//----- nvinfo : EIATTR_SPARSE_MMA_MASK
	.align		4
.L_174:
        /*0058*/ 	.byte	0x03, 0x50
        /*005a*/ 	.short	0x0000


	//----- nvinfo : EIATTR_MAXREG_COUNT
	.align		4
        /*005c*/ 	.byte	0x03, 0x1b
        /*005e*/ 	.short	0x00ff


	//----- nvinfo : EIATTR_MERCURY_ISA_VERSION
	.align		4
        /*0060*/ 	.byte	0x03, 0x5f
        /*0062*/ 	.short	0x0101


	//----- nvinfo : EIATTR_VRC_CTA_INIT_COUNT
	.align		4
        /*0064*/ 	.byte	0x02, 0x4a
	.zero		1
	.zero		1


	//----- nvinfo : EIATTR_EXIT_INSTR_OFFSETS
	.align		4
        /*0068*/ 	.byte	0x04, 0x1c
        /*006a*/ 	.short	(.L_176 - .L_175)


	//   ....[0]....
.L_175:
        /*006c*/ 	.word	0x00000090


	//   ....[1]....
        /*0070*/ 	.word	0x00000560


	//   ....[2]....
        /*0074*/ 	.word	0x00000ab0


	//----- nvinfo : EIATTR_CRS_STACK_SIZE
	.align		4
.L_176:
        /*0078*/ 	.byte	0x04, 0x1e
        /*007a*/ 	.short	(.L_178 - .L_177)
.L_177:
        /*007c*/ 	.word	0x00000000


	//----- nvinfo : EIATTR_CBANK_PARAM_SIZE
	.align		4
.L_178:
        /*0080*/ 	.byte	0x03, 0x19
        /*0082*/ 	.short	0x0020


	//----- nvinfo : EIATTR_PARAM_CBANK
	.align		4
        /*0084*/ 	.byte	0x04, 0x0a
        /*0086*/ 	.short	(.L_180 - .L_179)
	.align		4
.L_179:
        /*0088*/ 	.word	index@(.nv.constant0._Z32lagrange_integrating_polynomialsfiPKfS0_Pf)
        /*008c*/ 	.short	0x0380
        /*008e*/ 	.short	0x0020


	//----- nvinfo : EIATTR_SW_WAR
	.align		4
.L_180:
        /*0090*/ 	.byte	0x04, 0x36
        /*0092*/ 	.short	(.L_182 - .L_181)
.L_181:
        /*0094*/ 	.word	0x00000008
.L_182:


//--------------------- .nv.info._Z29calculate_barycentric_weightsiPKfPf --------------------------
	.section	.nv.info._Z29calculate_barycentric_weightsiPKfPf,"",@"SHT_CUDA_INFO"
	.sectionflags	@""
	.align	4


	//----- nvinfo : EIATTR_CUDA_API_VERSION
	.align		4
        /*0000*/ 	.byte	0x04, 0x37
        /*0002*/ 	.short	(.L_184 - .L_183)
.L_183:
        /*0004*/ 	.word	0x00000082


	//----- nvinfo : EIATTR_KPARAM_INFO
	.align		4
.L_184:
        /*0008*/ 	.byte	0x04, 0x17
        /*000a*/ 	.short	(.L_186 - .L_185)
.L_185:
        /*000c*/ 	.word	0x00000000
        /*0010*/ 	.short	0x0002
        /*0012*/ 	.short	0x0010
        /*0014*/ 	.byte	0x00, 0xf5, 0x21, 0x00


	//----- nvinfo : EIATTR_KPARAM_INFO
	.align		4
.L_186:
        /*0018*/ 	.byte	0x04, 0x17
        /*001a*/ 	.short	(.L_188 - .L_187)
.L_187:
        /*001c*/ 	.word	0x00000000
        /*0020*/ 	.short	0x0001
        /*0022*/ 	.short	0x0008
        /*0024*/ 	.byte	0x00, 0xf5, 0x21, 0x00


	//----- nvinfo : EIATTR_KPARAM_INFO
	.align		4
.L_188:
        /*0028*/ 	.byte	0x04, 0x17
        /*002a*/ 	.short	(.L_190 - .L_189)
.L_189:
        /*002c*/ 	.word	0x00000000
        /*0030*/ 	.short	0x0000
        /*0032*/ 	.short	0x0000
        /*0034*/ 	.byte	0x00, 0xf0, 0x11, 0x00


	//----- nvinfo : EIATTR_SPARSE_MMA_MASK
	.align		4
.L_190:
        /*0038*/ 	.byte	0x03, 0x50
        /*003a*/ 	.short	0x0000


	//----- nvinfo : EIATTR_MAXREG_COUNT
	.align		4
        /*003c*/ 	.byte	0x03, 0x1b
        /*003e*/ 	.short	0x00ff


	//----- nvinfo : EIATTR_MERCURY_ISA_VERSION
	.align		4
        /*0040*/ 	.byte	0x03, 0x5f
        /*0042*/ 	.short	0x0101


	//----- nvinfo : EIATTR_VRC_CTA_INIT_COUNT
	.align		4
        /*0044*/ 	.byte	0x02, 0x4a
	.zero		1
	.zero		1


	//----- nvinfo : EIATTR_EXIT_INSTR_OFFSETS
	.align		4
        /*0048*/ 	.byte	0x04, 0x1c
        /*004a*/ 	.short	(.L_192 - .L_191)


	//   ....[0]....
.L_191:
        /*004c*/ 	.word	0x00000090


	//   ....[1]....
        /*0050*/ 	.word	0x000017d0


	//----- nvinfo : EIATTR_CRS_STACK_SIZE
	.align		4
.L_192:
        /*0054*/ 	.byte	0x04, 0x1e
        /*0056*/ 	.short	(.L_194 - .L_193)
.L_193:
        /*0058*/ 	.word	0x00000000


	//----- nvinfo : EIATTR_CBANK_PARAM_SIZE
	.align		4
.L_194:
        /*005c*/ 	.byte	0x03, 0x19
        /*005e*/ 	.short	0x0018


	//----- nvinfo : EIATTR_PARAM_CBANK
	.align		4
        /*0060*/ 	.byte	0x04, 0x0a
        /*0062*/ 	.short	(.L_196 - .L_195)
	.align		4
.L_195:
        /*0064*/ 	.word	index@(.nv.constant0._Z29calculate_barycentric_weightsiPKfPf)
        /*0068*/ 	.short	0x0380
        /*006a*/ 	.short	0x0018


	//----- nvinfo : EIATTR_SW_WAR
	.align		4
.L_196:
        /*006c*/ 	.byte	0x04, 0x36
        /*006e*/ 	.short	(.L_198 - .L_197)
.L_197:
        /*0070*/ 	.word	0x00000008
.L_198:


//--------------------- .nv.info._Z33chebyshev_gauss_nodes_and_weightsiPfS_ --------------------------
	.section	.nv.info._Z33chebyshev_gauss_nodes_and_weightsiPfS_,"",@"SHT_CUDA_INFO"
	.sectionflags	@""
	.align	4


	//----- nvinfo : EIATTR_CUDA_API_VERSION
	.align		4
        /*0000*/ 	.byte	0x04, 0x37
        /*0002*/ 	.short	(.L_200 - .L_199)
.L_199:
        /*0004*/ 	.word	0x00000082


	//----- nvinfo : EIATTR_KPARAM_INFO
	.align		4
.L_200:
        /*0008*/ 	.byte	0x04, 0x17
        /*000a*/ 	.short	(.L_202 - .L_201)
.L_201:
        /*000c*/ 	.word	0x00000000
        /*0010*/ 	.short	0x0002
        /*0012*/ 	.short	0x0010
        /*0014*/ 	.byte	0x00, 0xf5, 0x21, 0x00


	//----- nvinfo : EIATTR_KPARAM_INFO
	.align		4
.L_202:
        /*0018*/ 	.byte	0x04, 0x17
        /*001a*/ 	.short	(.L_204 - .L_203)
.L_203:
        /*001c*/ 	.word	0x00000000
        /*0020*/ 	.short	0x0001
        /*0022*/ 	.short	0x0008
        /*0024*/ 	.byte	0x00, 0xf5, 0x21, 0x00


	//----- nvinfo : EIATTR_KPARAM_INFO
	.align		4
.L_204:
        /*0028*/ 	.byte	0x04, 0x17
        /*002a*/ 	.short	(.L_206 - .L_205)
.L_205:
        /*002c*/ 	.word	0x00000000
        /*0030*/ 	.short	0x0000
        /*0032*/ 	.short	0x0000
        /*0034*/ 	.byte	0x00, 0xf0, 0x11, 0x00


	//----- nvinfo : EIATTR_SPARSE_MMA_MASK
	.align		4
.L_206:
        /*0038*/ 	.byte	0x03, 0x50
        /*003a*/ 	.short	0x0000


	//----- nvinfo : EIATTR_MAXREG_COUNT
	.align		4
        /*003c*/ 	.byte	0x03, 0x1b
        /*003e*/ 	.short	0x00ff


	//----- nvinfo : EIATTR_MERCURY_ISA_VERSION
	.align		4
        /*0040*/ 	.byte	0x03, 0x5f
        /*0042*/ 	.short	0x0101


	//----- nvinfo : EIATTR_VRC_CTA_INIT_COUNT
	.align		4
        /*0044*/ 	.byte	0x02, 0x4a
	.zero		1
	.zero		1


	//----- nvinfo : EIATTR_EXIT_INSTR_OFFSETS
	.align		4
        /*0048*/ 	.byte	0x04, 0x1c
        /*004a*/ 	.short	(.L_208 - .L_207)


	//   ....[0]....
.L_207:
        /*004c*/ 	.word	0x00000080


	//   ....[1]....
        /*0050*/ 	.word	0x00000930


	//----- nvinfo : EIATTR_CRS_STACK_SIZE
	.align		4
.L_208:
        /*0054*/ 	.byte	0x04, 0x1e
        /*0056*/ 	.short	(.L_210 - .L_209)
.L_209:
        /*0058*/ 	.word	0x00000000


	//----- nvinfo : EIATTR_CBANK_PARAM_SIZE
	.align		4
.L_210:
        /*005c*/ 	.byte	0x03, 0x19
        /*005e*/ 	.short	0x0018


	//----- nvinfo : EIATTR_PARAM_CBANK
	.align		4
        /*0060*/ 	.byte	0x04, 0x0a
        /*0062*/ 	.short	(.L_212 - .L_211)
	.align		4
.L_211:
        /*0064*/ 	.word	index@(.nv.constant0._Z33chebyshev_gauss_nodes_and_weightsiPfS_)
        /*0068*/ 	.short	0x0380
        /*006a*/ 	.short	0x0018


	//----- nvinfo : EIATTR_SW_WAR
	.align		4
.L_212:
        /*006c*/ 	.byte	0x04, 0x36
        /*006e*/ 	.short	(.L_214 - .L_213)
.L_213:
        /*0070*/ 	.word	0x00000008
.L_214:


//--------------------- .nv.info._Z12get_solutioniPK9Element_tPfS2_ --------------------------
	.section	.nv.info._Z12get_solutioniPK9Element_tPfS2_,"",@"SHT_CUDA_INFO"
	.sectionflags	@""
	.align	4


	//----- nvinfo : EIATTR_CUDA_API_VERSION
	.align		4
        /*0000*/ 	.byte	0x04, 0x37
        /*0002*/ 	.short	(.L_216 - .L_215)
.L_215:
        /*0004*/ 	.word	0x00000082


	//----- nvinfo : EIATTR_KPARAM_INFO
	.align		4
.L_216:
        /*0008*/ 	.byte	0x04, 0x17
        /*000a*/ 	.short	(.L_218 - .L_217)
.L_217:
        /*000c*/ 	.word	0x00000000
        /*0010*/ 	.short	0x0003
        /*0012*/ 	.short	0x0018
        /*0014*/ 	.byte	0x00, 0xf5, 0x21, 0x00


	//----- nvinfo : EIATTR_KPARAM_INFO
	.align		4
.L_218:
        /*0018*/ 	.byte	0x04, 0x17
        /*001a*/ 	.short	(.L_220 - .L_219)
.L_219:
        /*001c*/ 	.word	0x00000000
        /*0020*/ 	.short	0x0002
        /*0022*/ 	.short	0x0010
        /*0024*/ 	.byte	0x00, 0xf5, 0x21, 0x00


	//----- nvinfo : EIATTR_KPARAM_INFO
	.align		4
.L_220:
        /*0028*/ 	.byte	0x04, 0x17
        /*002a*/ 	.short	(.L_222 - .L_221)
.L_221:
        /*002c*/ 	.word	0x00000000
        /*0030*/ 	.short	0x0001
        /*0032*/ 	.short	0x0008
        /*0034*/ 	.byte	0x00, 0xf5, 0x21, 0x00


	//----- nvinfo : EIATTR_KPARAM_INFO
	.align		4
.L_222:
        /*0038*/ 	.byte	0x04, 0x17
        /*003a*/ 	.short	(.L_224 - .L_223)
.L_223:
        /*003c*/ 	.word	0x00000000
        /*0040*/ 	.short	0x0000
        /*0042*/ 	.short	0x0000
        /*0044*/ 	.byte	0x00, 0xf0, 0x11, 0x00


	//----- nvinfo : EIATTR_SPARSE_MMA_MASK
	.align		4
.L_224:
        /*0048*/ 	.byte	0x03, 0x50
        /*004a*/ 	.short	0x0000


	//----- nvinfo : EIATTR_MAXREG_COUNT
	.align		4
        /*004c*/ 	.byte	0x03, 0x1b
        /*004e*/ 	.short	0x00ff


	//----- nvinfo : EIATTR_MERCURY_ISA_VERSION
	.align		4
        /*0050*/ 	.byte	0x03, 0x5f
        /*0052*/ 	.short	0x0101


	//----- nvinfo : EIATTR_VRC_CTA_INIT_COUNT
	.align		4
        /*0054*/ 	.byte	0x02, 0x4a
	.zero		1
	.zero		1


	//----- nvinfo : EIATTR_EXIT_INSTR_OFFSETS
	.align		4
        /*0058*/ 	.byte	0x04, 0x1c
        /*005a*/ 	.short	(.L_226 - .L_225)


	//   ....[0]....
.L_225:
        /*005c*/ 	.word	0x00000070


	//   ....[1]....
        /*0060*/ 	.word	0x00000270


	//----- nvinfo : EIATTR_CRS_STACK_SIZE
	.align		4
.L_226:
        /*0064*/ 	.byte	0x04, 0x1e
        /*0066*/ 	.short	(.L_228 - .L_227)
.L_227:
        /*0068*/ 	.word	0x00000000


	//----- nvinfo : EIATTR_CBANK_PARAM_SIZE
	.align		4
.L_228:
        /*006c*/ 	.byte	0x03, 0x19
        /*006e*/ 	.short	0x0020


	//----- nvinfo : EIATTR_PARAM_CBANK
	.align		4
        /*0070*/ 	.byte	0x04, 0x0a
        /*0072*/ 	.short	(.L_230 - .L_229)
	.align		4
.L_229:
        /*0074*/ 	.word	index@(.nv.constant0._Z12get_solutioniPK9Element_tPfS2_)
        /*0078*/ 	.short	0x0380
        /*007a*/ 	.short	0x0020


	//----- nvinfo : EIATTR_SW_WAR
	.align		4
.L_230:
        /*007c*/ 	.byte	0x04, 0x36
        /*007e*/ 	.short	(.L_232 - .L_231)
.L_231:
        /*0080*/ 	.word	0x00000008
.L_232:


//--------------------- .nv.info._Z18initial_conditionsiP9Element_tPKf --------------------------
	.section	.nv.info._Z18initial_conditionsiP9Element_tPKf,"",@"SHT_CUDA_INFO"
	.sectionflags	@""
	.align	4


	//----- nvinfo : EIATTR_CUDA_API_VERSION
	.align		4
        /*0000*/ 	.byte	0x04, 0x37
        /*0002*/ 	.short	(.L_234 - .L_233)
.L_233:
        /*0004*/ 	.word	0x00000082


	//----- nvinfo : EIATTR_KPARAM_INFO
	.align		4
.L_234:
        /*0008*/ 	.byte	0x04, 0x17
        /*000a*/ 	.short	(.L_236 - .L_235)
.L_235:
        /*000c*/ 	.word	0x00000000
        /*0010*/ 	.short	0x0002
        /*0012*/ 	.short	0x0010
        /*0014*/ 	.byte	0x00, 0xf5, 0x21, 0x00


	//----- nvinfo : EIATTR_KPARAM_INFO
	.align		4
.L_236:
        /*0018*/ 	.byte	0x04, 0x17
        /*001a*/ 	.short	(.L_238 - .L_237)
.L_237:
        /*001c*/ 	.word	0x00000000
        /*0020*/ 	.short	0x0001
        /*0022*/ 	.short	0x0008
        /*0024*/ 	.byte	0x00, 0xf5, 0x21, 0x00


	//----- nvinfo : EIATTR_KPARAM_INFO
	.align		4
.L_238:
        /*0028*/ 	.byte	0x04, 0x17
        /*002a*/ 	.short	(.L_240 - .L_239)
.L_239:
        /*002c*/ 	.word	0x00000000
        /*0030*/ 	.short	0x0000
        /*0032*/ 	.short	0x0000
        /*0034*/ 	.byte	0x00, 0xf0, 0x11, 0x00


	//----- nvinfo : EIATTR_SPARSE_MMA_MASK
	.align		4
.L_240:
        /*0038*/ 	.byte	0x03, 0x50
        /*003a*/ 	.short	0x0000


	//----- nvinfo : EIATTR_MAXREG_COUNT
	.align		4
        /*003c*/ 	.byte	0x03, 0x1b
        /*003e*/ 	.short	0x00ff


	//----- nvinfo : EIATTR_MERCURY_ISA_VERSION
	.align		4
        /*0040*/ 	.byte	0x03, 0x5f
        /*0042*/ 	.short	0x0101


	//----- nvinfo : EIATTR_VRC_CTA_INIT_COUNT
	.align		4
        /*0044*/ 	.byte	0x02, 0x4a
	.zero		1
	.zero		1


	//----- nvinfo : EIATTR_EXIT_INSTR_OFFSETS
	.align		4
        /*0048*/ 	.byte	0x04, 0x1c
        /*004a*/ 	.short	(.L_242 - .L_241)


	//   ....[0]....
.L_241:
        /*004c*/ 	.word	0x00000070


	//   ....[1]....
        /*0050*/ 	.word	0x00000aa0


	//----- nvinfo : EIATTR_CRS_STACK_SIZE
	.align		4
.L_242:
        /*0054*/ 	.byte	0x04, 0x1e
        /*0056*/ 	.short	(.L_244 - .L_243)
.L_243:
        /*0058*/ 	.word	0x00000000


	//----- nvinfo : EIATTR_CBANK_PARAM_SIZE
	.align		4
.L_244:
        /*005c*/ 	.byte	0x03, 0x19
        /*005e*/ 	.short	0x0018


	//----- nvinfo : EIATTR_PARAM_CBANK
	.align		4
        /*0060*/ 	.byte	0x04, 0x0a
        /*0062*/ 	.short	(.L_246 - .L_245)
	.align		4
.L_245:
        /*0064*/ 	.word	index@(.nv.constant0._Z18initial_conditionsiP9Element_tPKf)
        /*0068*/ 	.short	0x0380
        /*006a*/ 	.short	0x0018


	//----- nvinfo : EIATTR_SW_WAR
	.align		4
.L_246:
        /*006c*/ 	.byte	0x04, 0x36
        /*006e*/ 	.short	(.L_248 - .L_247)
.L_247:
        /*0070*/ 	.word	0x00000008
.L_248:


//--------------------- .nv.info._Z14build_elementsiiP9Element_t --------------------------
	.section	.nv.info._Z14build_elementsiiP9Element_t,"",@"SHT_CUDA_INFO"
	.sectionflags	@""
	.align	4


	//----- nvinfo : EIATTR_CUDA_API_VERSION
	.align		4
        /*0000*/ 	.byte	0x04, 0x37
        /*0002*/ 	.short	(.L_250 - .L_249)
.L_249:
        /*0004*/ 	.word	0x00000082


	//----- nvinfo : EIATTR_KPARAM_INFO
	.align		4
.L_250:
        /*0008*/ 	.byte	0x04, 0x17
        /*000a*/ 	.short	(.L_252 - .L_251)
.L_251:
        /*000c*/ 	.word	0x00000000
        /*0010*/ 	.short	0x0002
        /*0012*/ 	.short	0x0008
        /*0014*/ 	.byte	0x00, 0xf5, 0x21, 0x00


	//----- nvinfo : EIATTR_KPARAM_INFO
	.align		4
.L_252:
        /*0018*/ 	.byte	0x04, 0x17
        /*001a*/ 	.short	(.L_254 - .L_253)
.L_253:
        /*001c*/ 	.word	0x00000000
        /*0020*/ 	.short	0x0001
        /*0022*/ 	.short	0x0004
        /*0024*/ 	.byte	0x00, 0xf0, 0x11, 0x00


	//----- nvinfo : EIATTR_KPARAM_INFO
	.align		4
.L_254:
        /*0028*/ 	.byte	0x04, 0x17
        /*002a*/ 	.short	(.L_256 - .L_255)
.L_255:
        /*002c*/ 	.word	0x00000000
        /*0030*/ 	.short	0x0000
        /*0032*/ 	.short	0x0000
        /*0034*/ 	.byte	0x00, 0xf0, 0x11, 0x00


	//----- nvinfo : EIATTR_SPARSE_MMA_MASK
	.align		4
.L_256:
        /*0038*/ 	.byte	0x03, 0x50
        /*003a*/ 	.short	0x0000


	//----- nvinfo : EIATTR_MAXREG_COUNT
	.align		4
        /*003c*/ 	.byte	0x03, 0x1b
        /*003e*/ 	.short	0x00ff


	//----- nvinfo : EIATTR_EXTERNS
	.align		4
        /*0040*/ 	.byte	0x04, 0x0f
        /*0042*/ 	.short	(.L_258 - .L_257)


	//   ....[0]....
	.align		4
.L_257:
        /*0044*/ 	.word	index@(malloc)


	//   ....[1]....
	.align		4
        /*0048*/ 	.word	index@(free)


	//----- nvinfo : EIATTR_MERCURY_ISA_VERSION
	.align		4
.L_258:
        /*004c*/ 	.byte	0x03, 0x5f
        /*004e*/ 	.short	0x0101


	//----- nvinfo : EIATTR_VRC_CTA_INIT_COUNT
	.align		4
        /*0050*/ 	.byte	0x02, 0x4a
	.zero		1
	.zero		1


	//----- nvinfo : EIATTR_SYSCALL_OFFSETS
	.align		4
        /*0054*/ 	.byte	0x04, 0x46
        /*0056*/ 	.short	(.L_260 - .L_259)


	//   ....[0]....
.L_259:
        /*0058*/ 	.word	0x00000180


	//   ....[1]....
        /*005c*/ 	.word	0x00000230


	//   ....[2]....
        /*0060*/ 	.word	0x00000330


	//   ....[3]....
        /*0064*/ 	.word	0x00000380


	//----- nvinfo : EIATTR_EXIT_INSTR_OFFSETS
	.align		4
.L_260:
        /*0068*/ 	.byte	0x04, 0x1c
        /*006a*/ 	.short	(.L_262 - .L_261)


	//   ....[0]....
.L_261:
        /*006c*/ 	.word	0x00000070


	//   ....[1]....
        /*0070*/ 	.word	0x000003c0


	//----- nvinfo : EIATTR_CRS_STACK_SIZE
	.align		4
.L_262:
        /*0074*/ 	.byte	0x04, 0x1e
        /*0076*/ 	.short	(.L_264 - .L_263)
.L_263:
        /*0078*/ 	.word	0x00000000


	//----- nvinfo : EIATTR_CBANK_PARAM_SIZE
	.align		4
.L_264:
        /*007c*/ 	.byte	0x03, 0x19
        /*007e*/ 	.short	0x0010


	//----- nvinfo : EIATTR_PARAM_CBANK
	.align		4
        /*0080*/ 	.byte	0x04, 0x0a
        /*0082*/ 	.short	(.L_266 - .L_265)
	.align		4
.L_265:
        /*0084*/ 	.word	index@(.nv.constant0._Z14build_elementsiiP9Element_t)
        /*0088*/ 	.short	0x0380
        /*008a*/ 	.short	0x0010


	//----- nvinfo : EIATTR_SW_WAR
	.align		4
.L_266:
        /*008c*/ 	.byte	0x04, 0x36
        /*008e*/ 	.short	(.L_268 - .L_267)
.L_267:
        /*0090*/ 	.word	0x00000008
.L_268:


//--------------------- .nv.callgraph             --------------------------
	.section	.nv.callgraph,"",@"SHT_CUDA_CALLGRAPH"
	.align	4
	.sectionentsize	8
	.align		4
        /*0000*/ 	.word	0x00000000
	.align		4
        /*0004*/ 	.word	0xffffffff
	.align		4
        /*0008*/ 	.word	index@(_Z14build_elementsiiP9Element_t)
	.align		4
        /*000c*/ 	.word	index@(free)
	.align		4
        /*0010*/ 	.word	index@(_Z14build_elementsiiP9Element_t)
	.align		4
        /*0014*/ 	.word	index@(malloc)
	.align		4
        /*0018*/ 	.word	0x00000000
	.align		4
        /*001c*/ 	.word	0xfffffffe
	.align		4
        /*0020*/ 	.word	0x00000000
	.align		4
        /*0024*/ 	.word	0xfffffffd
	.align		4
        /*0028*/ 	.word	0x00000000
	.align		4
        /*002c*/ 	.word	0xfffffffc


//--------------------- .nv.constant4             --------------------------
	.section	.nv.constant4,"a",@progbits
	.align	8
	.align		8
.nv.constant4:
        /*0000*/ 	.dword	__cudart_i2opi_f
	.align		8
        /*0008*/ 	.dword	malloc
	.align		8
        /*0010*/ 	.dword	free


//--------------------- .text._Z21compute_dg_derivativeiP9Element_tPKfS2_S2_ --------------------------
	.section	.text._Z21compute_dg_derivativeiP9Element_tPKfS2_S2_,"ax",@progbits
	.align	128
        .global         _Z21compute_dg_derivativeiP9Element_tPKfS2_S2_
        .type           _Z21compute_dg_derivativeiP9Element_tPKfS2_S2_,@function
        .size           _Z21compute_dg_derivativeiP9Element_tPKfS2_S2_,(.L_x_238 - _Z21compute_dg_derivativeiP9Element_tPKfS2_S2_)
        .other          _Z21compute_dg_derivativeiP9Element_tPKfS2_S2_,@"STO_CUDA_ENTRY STV_DEFAULT"
_Z21compute_dg_derivativeiP9Element_tPKfS2_S2_:
.text._Z21compute_dg_derivativeiP9Element_tPKfS2_S2_:
[----:B------:R-:W-:Y:S01]  /*0000*/  LDC R1, c[0x0][0x37c] ;  /* 0x0000df00ff017b82 */ /* 0x000fe20000000800 */
[----:B------:R-:W0:Y:S07]  /*0010*/  S2R R19, SR_TID.X ;  /* 0x0000000000137919 */ /* 0x000e2e0000002100 */
[----:B------:R-:W0:Y:S01]  /*0020*/  S2UR UR4, SR_CTAID.X ;  /* 0x00000000000479c3 */ /* 0x000e220000002500 */
[----:B------:R-:W1:Y:S07]  /*0030*/  LDCU UR5, c[0x0][0x380] ;  /* 0x00007000ff0577ac */ /* 0x000e6e0008000800 */
[----:B------:R-:W0:Y:S02]  /*0040*/  LDC R20, c[0x0][0x360] ;  /* 0x0000d800ff147b82 */ /* 0x000e240000000800 */
[----:B0-----:R-:W-:-:S05]  /*0050*/  IMAD R19, R20, UR4, R19 ;  /* 0x0000000414137c24 */ /* 0x001fca000f8e0213 */
[----:B-1----:R-:W-:-:S13]  /*0060*/  ISETP.GT.AND P0, PT, R19, UR5, PT ;  /* 0x0000000513007c0c */ /* 0x002fda000bf04270 */
[----:B------:R-:W-:Y:S05]  /*0070*/  @P0 EXIT ;  /* 0x000000000000094d */ /* 0x000fea0003800000 */
[----:B------:R-:W0:Y:S01]  /*0080*/  LDCU.64 UR4, c[0x0][0x390] ;  /* 0x00007200ff0477ac */ /* 0x000e220008000a00 */
[----:B------:R-:W1:Y:S01]  /*0090*/  LDCU.64 UR6, c[0x0][0x358] ;  /* 0x00006b00ff0677ac */ /* 0x000e620008000a00 */
[----:B0-----:R-:W-:-:S04]  /*00a0*/  UIADD3 UR4, UP0, UPT, UR4, 0x8, URZ ;  /* 0x0000000804047890 */ /* 0x001fc8000ff1e0ff */
[----:B-1----:R-:W-:-:S12]  /*00b0*/  UIADD3.X UR5, UPT, UPT, URZ, UR5, URZ, UP0, !UPT ;  /* 0x00000005ff057290 */ /* 0x002fd800087fe4ff */
.L_x_9:
[----:B-1234-:R-:W0:Y:S02]  /*00c0*/  LDC.64 R6, c[0x0][0x388] ;  /* 0x0000e200ff067b82 */ /* 0x01ee240000000a00 */
[----:B0-----:R-:W-:-:S05]  /*00d0*/  IMAD.WIDE R6, R19, 0x20, R6 ;  /* 0x0000002013067825 */ /* 0x001fca00078e0206 */
[----:B------:R-:W2:Y:S01]  /*00e0*/  LDG.E R18, desc[UR6][R6.64] ;  /* 0x0000000606127981 */ /* 0x000ea2000c1e1900 */
[----:B------:R-:W-:Y:S01]  /*00f0*/  BSSY.RECONVERGENT B0, `(.L_x_0) ;  /* 0x0000060000007945 */ /* 0x000fe20003800200 */
[C---:B--2---:R-:W-:Y:S01]  /*0100*/  ISETP.GE.AND P0, PT, R18.reuse, RZ, PT ;  /* 0x000000ff1200720c */ /* 0x044fe20003f06270 */
[C---:B------:R-:W-:Y:S02]  /*0110*/  VIADD R16, R18.reuse, 0x1 ;  /* 0x0000000112107836 */ /* 0x040fe40000000000 */
[C---:B------:R-:W-:Y:S02]  /*0120*/  IMAD R0, R18.reuse, R18, R18 ;  /* 0x0000001212007224 */ /* 0x040fe400078e0212 */
[----:B------:R-:W-:-:S03]  /*0130*/  IMAD.IADD R3, R18, 0x1, R16 ;  /* 0x0000000112037824 */ /* 0x000fc600078e0210 */
[C---:B------:R-:W-:Y:S01]  /*0140*/  LEA.HI R17, R0.reuse, R0, RZ, 0x1 ;  /* 0x0000000000117211 */ /* 0x040fe200078f08ff */
[----:B------:R-:W-:-:S04]  /*0150*/  IMAD R0, R0, R3, RZ ;  /* 0x0000000300007224 */ /* 0x000fc800078e02ff */
[----:B------:R-:W-:Y:S05]  /*0160*/  @!P0 BRA `(.L_x_1) ;  /* 0x0000000400608947 */ /* 0x000fea0003800000 */
[----:B------:R0:W5:Y:S04]  /*0170*/  LDG.E.64 R4, desc[UR6][R6.64+0x10] ;  /* 0x0000100606047981 */ /* 0x000168000c1e1b00 */
[----:B------:R0:W5:Y:S01]  /*0180*/  LDG.E.64 R2, desc[UR6][R6.64+0x18] ;  /* 0x0000180606027981 */ /* 0x000162000c1e1b00 */
[----:B------:R-:W-:-:S04]  /*0190*/  IMAD.HI R0, R0, 0x2aaaaaab, RZ ;  /* 0x2aaaaaab00007827 */ /* 0x000fc800078e02ff */
[----:B------:R-:W-:Y:S01]  /*01a0*/  HFMA2 R15, -RZ, RZ, 0, 0 ;  /* 0x00000000ff0f7431 */ /* 0x000fe200000001ff */
[----:B------:R-:W-:Y:S02]  /*01b0*/  SHF.R.S32.HI R17, RZ, 0x1, R17 ;  /* 0x00000001ff117819 */ /* 0x000fe40000011411 */
[C---:B------:R-:W-:Y:S02]  /*01c0*/  LOP3.LUT R14, R16.reuse, 0x3, RZ, 0xc0, !PT ;  /* 0x00000003100e7812 */ /* 0x040fe400078ec0ff */
[----:B------:R-:W-:Y:S02]  /*01d0*/  LOP3.LUT R12, R16, 0xfffffffc, RZ, 0xc0, !PT ;  /* 0xfffffffc100c7812 */ /* 0x000fe400078ec0ff */
[----:B0-----:R-:W-:-:S07]  /*01e0*/  LEA.HI R0, R0, R0, RZ, 0x1 ;  /* 0x0000000000007211 */ /* 0x001fce00078f08ff */
.L_x_8:
[----:B01234-:R-:W-:Y:S01]  /*01f0*/  IMAD.IADD R7, R17, 0x1, R15 ;  /* 0x0000000111077824 */ /* 0x01ffe200078e020f */
[----:B------:R-:W-:Y:S01]  /*0200*/  ISETP.GE.U32.AND P0, PT, R18, 0x3, PT ;  /* 0x000000031200780c */ /* 0x000fe20003f06070 */
[----:B------:R-:W-:Y:S01]  /*0210*/  BSSY.RECONVERGENT B1, `(.L_x_2) ;  /* 0x000002c000017945 */ /* 0x000fe20003800200 */
[----:B------:R-:W-:Y:S01]  /*0220*/  MOV R22, RZ ;  /* 0x000000ff00167202 */ /* 0x000fe20000000f00 */
[----:B-----5:R-:W-:-:S04]  /*0230*/  IMAD.WIDE.U32 R6, R7, 0x4, R2 ;  /* 0x0000000407067825 */ /* 0x020fc800078e0002 */
[----:B------:R-:W-:Y:S01]  /*0240*/  IMAD.MOV.U32 R13, RZ, RZ, RZ ;  /* 0x000000ffff0d7224 */ /* 0x000fe200078e00ff */
[----:B------:R0:W-:Y:S05]  /*0250*/  STG.E desc[UR6][R6.64], RZ ;  /* 0x000000ff06007986 */ /* 0x0001ea000c101906 */
[----:B------:R-:W-:Y:S05]  /*0260*/  @!P0 BRA `(.L_x_3) ;  /* 0x0000000000988947 */ /* 0x000fea0003800000 */
[C---:B------:R-:W-:Y:S01]  /*0270*/  LEA R22, P0, R17.reuse, R4, 0x2 ;  /* 0x0000000411167211 */ /* 0x040fe200078010ff */
[----:B------:R-:W-:Y:S01]  /*0280*/  BSSY.RECONVERGENT B2, `(.L_x_4) ;  /* 0x0000023000027945 */ /* 0x000fe20003800200 */
[C---:B------:R-:W-:Y:S01]  /*0290*/  LOP3.LUT R21, R16.reuse, 0xfffffffc, RZ, 0xc0, !PT ;  /* 0xfffffffc10157812 */ /* 0x040fe200078ec0ff */
[----:B------:R-:W-:Y:S01]  /*02a0*/  IMAD R23, R16, R15, R0 ;  /* 0x0000000f10177224 */ /* 0x000fe200078e0200 */
[----:B------:R-:W-:Y:S02]  /*02b0*/  IADD3 R22, P1, PT, R22, 0x8, RZ ;  /* 0x0000000816167810 */ /* 0x000fe40007f3e0ff */
[----:B------:R-:W-:Y:S01]  /*02c0*/  LEA.HI.X R25, R17, R5, RZ, 0x2, P0 ;  /* 0x0000000511197211 */ /* 0x000fe200000f14ff */
[----:B------:R-:W-:Y:S01]  /*02d0*/  IMAD.MOV R21, RZ, RZ, -R21 ;  /* 0x000000ffff157224 */ /* 0x000fe200078e0a15 */
[----:B------:R-:W-:Y:S02]  /*02e0*/  MOV R13, RZ ;  /* 0x000000ff000d7202 */ /* 0x000fe40000000f00 */
[----:B------:R-:W-:-:S07]  /*02f0*/  IADD3.X R25, PT, PT, RZ, R25, RZ, P1, !PT ;  /* 0x00000019ff197210 */ /* 0x000fce0000ffe4ff */
.L_x_5:
[----:B------:R-:W-:Y:S01]  /*0300*/  MOV R9, UR5 ;  /* 0x0000000500097c02 */ /* 0x000fe20008000f00 */
[----:B------:R-:W-:Y:S01]  /*0310*/  IMAD.U32 R8, RZ, RZ, UR4 ;  /* 0x00000004ff087e24 */ /* 0x000fe2000f8e00ff */
[----:B------:R-:W-:Y:S01]  /*0320*/  MOV R11, R25 ;  /* 0x00000019000b7202 */ /* 0x000fe20000000f00 */
[----:B------:R-:W-:Y:S02]  /*0330*/  IMAD.MOV.U32 R10, RZ, RZ, R22 ;  /* 0x000000ffff0a7224 */ /* 0x000fe400078e0016 */
[----:B------:R-:W-:-:S03]  /*0340*/  IMAD.WIDE R8, R23, 0x4, R8 ;  /* 0x0000000417087825 */ /* 0x000fc600078e0208 */
[----:B------:R-:W2:Y:S04]  /*0350*/  LDG.E R24, desc[UR6][R10.64+-0x8] ;  /* 0xfffff8060a187981 */ /* 0x000ea8000c1e1900 */
[----:B------:R-:W2:Y:S02]  /*0360*/  LDG.E R22, desc[UR6][R8.64+-0x8] ;  /* 0xfffff80608167981 */ /* 0x000ea4000c1e1900 */
[----:B--23--:R-:W-:-:S05]  /*0370*/  FFMA R13, R22, R24, R13 ;  /* 0x00000018160d7223 */ /* 0x00cfca000000000d */
[----:B------:R1:W-:Y:S04]  /*0380*/  STG.E desc[UR6][R6.64], R13 ;  /* 0x0000000d06007986 */ /* 0x0003e8000c101906 */
[----:B------:R-:W2:Y:S04]  /*0390*/  LDG.E R22, desc[UR6][R8.64+-0x4] ;  /* 0xfffffc0608167981 */ /* 0x000ea8000c1e1900 */
[----:B------:R-:W2:Y:S02]  /*03a0*/  LDG.E R24, desc[UR6][R10.64+-0x4] ;  /* 0xfffffc060a187981 */ /* 0x000ea4000c1e1900 */
[----:B--2---:R-:W-:-:S05]  /*03b0*/  FFMA R25, R22, R24, R13 ;  /* 0x0000001816197223 */ /* 0x004fca000000000d */
[----:B------:R2:W-:Y:S04]  /*03c0*/  STG.E desc[UR6][R6.64], R25 ;  /* 0x0000001906007986 */ /* 0x0005e8000c101906 */
[----:B------:R-:W3:Y:S04]  /*03d0*/  LDG.E R22, desc[UR6][R8.64] ;  /* 0x0000000608167981 */ /* 0x000ee8000c1e1900 */
[----:B------:R-:W3:Y:S02]  /*03e0*/  LDG.E R24, desc[UR6][R10.64] ;  /* 0x000000060a187981 */ /* 0x000ee4000c1e1900 */
[----:B---3--:R-:W-:-:S05]  /*03f0*/  FFMA R27, R22, R24, R25 ;  /* 0x00000018161b7223 */ /* 0x008fca0000000019 */
[----:B------:R3:W-:Y:S04]  /*0400*/  STG.E desc[UR6][R6.64], R27 ;  /* 0x0000001b06007986 */ /* 0x0007e8000c101906 */
[----:B------:R-:W1:Y:S04]  /*0410*/  LDG.E R22, desc[UR6][R8.64+0x4] ;  /* 0x0000040608167981 */ /* 0x000e68000c1e1900 */
[----:B------:R-:W1:Y:S01]  /*0420*/  LDG.E R24, desc[UR6][R10.64+0x4] ;  /* 0x000004060a187981 */ /* 0x000e62000c1e1900 */
[----:B------:R-:W-:Y:S02]  /*0430*/  VIADD R21, R21, 0x4 ;  /* 0x0000000415157836 */ /* 0x000fe40000000000 */
[----:B------:R-:W-:-:S03]  /*0440*/  VIADD R23, R23, 0x4 ;  /* 0x0000000417177836 */ /* 0x000fc60000000000 */
[----:B------:R-:W-:Y:S01]  /*0450*/  ISETP.NE.AND P0, PT, R21, RZ, PT ;  /* 0x000000ff1500720c */ /* 0x000fe20003f05270 */
[----:B-1----:R-:W-:Y:S01]  /*0460*/  FFMA R13, R22, R24, R27 ;  /* 0x00000018160d7223 */ /* 0x002fe2000000001b */
[----:B------:R-:W-:-:S04]  /*0470*/  IADD3 R22, P1, PT, R10, 0x10, RZ ;  /* 0x000000100a167810 */ /* 0x000fc80007f3e0ff */
[----:B------:R3:W-:Y:S01]  /*0480*/  STG.E desc[UR6][R6.64], R13 ;  /* 0x0000000d06007986 */ /* 0x0007e2000c101906 */
[----:B--2---:R-:W-:-:S06]  /*0490*/  IADD3.X R25, PT, PT, RZ, R11, RZ, P1, !PT ;  /* 0x0000000bff197210 */ /* 0x004fcc0000ffe4ff */
[----:B------:R-:W-:Y:S05]  /*04a0*/  @P0 BRA `(.L_x_5) ;  /* 0xfffffffc00940947 */ /* 0x000fea000383ffff */
[----:B------:R-:W-:Y:S05]  /*04b0*/  BSYNC.RECONVERGENT B2 ;  /* 0x0000000000027941 */ /* 0x000fea0003800200 */
.L_x_4:
[----:B------:R-:W-:-:S07]  /*04c0*/  MOV R22, R12 ;  /* 0x0000000c00167202 */ /* 0x000fce0000000f00 */
.L_x_3:
[----:B------:R-:W-:Y:S05]  /*04d0*/  BSYNC.RECONVERGENT B1 ;  /* 0x0000000000017941 */ /* 0x000fea0003800200 */
.L_x_2:
[----:B------:R-:W-:Y:S01]  /*04e0*/  ISETP.NE.AND P0, PT, R14, RZ, PT ;  /* 0x000000ff0e00720c */ /* 0x000fe20003f05270 */
[----:B------:R-:W-:-:S12]  /*04f0*/  BSSY.RECONVERGENT B1, `(.L_x_6) ;  /* 0x000001c000017945 */ /* 0x000fd80003800200 */
[----:B------:R-:W-:Y:S05]  /*0500*/  @!P0 BRA `(.L_x_7) ;  /* 0x0000000000688947 */ /* 0x000fea0003800000 */
[----:B------:R-:W1:Y:S01]  /*0510*/  LDC.64 R10, c[0x0][0x390] ;  /* 0x0000e400ff0a7b82 */ /* 0x000e620000000a00 */
[----:B------:R-:W-:Y:S02]  /*0520*/  IMAD R21, R16, R15, R0 ;  /* 0x0000000f10157224 */ /* 0x000fe400078e0200 */
[----:B------:R-:W-:-:S03]  /*0530*/  IMAD.IADD R9, R17, 0x1, R22 ;  /* 0x0000000111097824 */ /* 0x000fc600078e0216 */
[----:B------:R-:W-:Y:S01]  /*0540*/  IADD3 R21, PT, PT, R21, R22, RZ ;  /* 0x0000001615157210 */ /* 0x000fe20007ffe0ff */
[----:B------:R-:W-:-:S06]  /*0550*/  IMAD.WIDE.U32 R8, R9, 0x4, R4 ;  /* 0x0000000409087825 */ /* 0x000fcc00078e0004 */
[----:B------:R-:W2:Y:S01]  /*0560*/  LDG.E R8, desc[UR6][R8.64] ;  /* 0x0000000608087981 */ /* 0x000ea2000c1e1900 */
[----:B-1----:R-:W-:-:S05]  /*0570*/  IMAD.WIDE R10, R21, 0x4, R10 ;  /* 0x00000004150a7825 */ /* 0x002fca00078e020a */
[----:B------:R-:W2:Y:S01]  /*0580*/  LDG.E R24, desc[UR6][R10.64] ;  /* 0x000000060a187981 */ /* 0x000ea2000c1e1900 */
[----:B------:R-:W-:Y:S01]  /*0590*/  ISETP.NE.AND P0, PT, R14, 0x1, PT ;  /* 0x000000010e00780c */ /* 0x000fe20003f05270 */
[----:B--2---:R-:W-:-:S05]  /*05a0*/  FFMA R24, R24, R8, R13 ;  /* 0x0000000818187223 */ /* 0x004fca000000000d */
[----:B------:R1:W-:Y:S07]  /*05b0*/  STG.E desc[UR6][R6.64], R24 ;  /* 0x0000001806007986 */ /* 0x0003ee000c101906 */
[----:B------:R-:W-:Y:S05]  /*05c0*/  @!P0 BRA `(.L_x_7) ;  /* 0x0000000000388947 */ /* 0x000fea0003800000 */
[----:B------:R-:W-:-:S05]  /*05d0*/  IADD3 R9, P0, PT, R17, R22, RZ ;  /* 0x0000001611097210 */ /* 0x000fca0007f1e0ff */
[----:B---3--:R-:W-:Y:S01]  /*05e0*/  IMAD.X R13, RZ, RZ, RZ, P0 ;  /* 0x000000ffff0d7224 */ /* 0x008fe200000e06ff */
[----:B------:R-:W-:-:S04]  /*05f0*/  LEA R8, P0, R9, R4, 0x2 ;  /* 0x0000000409087211 */ /* 0x000fc800078010ff */
[----:B------:R-:W-:Y:S02]  /*0600*/  LEA.HI.X R9, R9, R5, R13, 0x2, P0 ;  /* 0x0000000509097211 */ /* 0x000fe400000f140d */
[----:B------:R-:W2:Y:S04]  /*0610*/  LDG.E R13, desc[UR6][R10.64+0x4] ;  /* 0x000004060a0d7981 */ /* 0x000ea8000c1e1900 */
[----:B------:R-:W2:Y:S01]  /*0620*/  LDG.E R22, desc[UR6][R8.64+0x4] ;  /* 0x0000040608167981 */ /* 0x000ea2000c1e1900 */
[----:B------:R-:W-:Y:S01]  /*0630*/  ISETP.NE.AND P0, PT, R14, 0x2, PT ;  /* 0x000000020e00780c */ /* 0x000fe20003f05270 */
[----:B--2---:R-:W-:-:S05]  /*0640*/  FFMA R13, R13, R22, R24 ;  /* 0x000000160d0d7223 */ /* 0x004fca0000000018 */
[----:B------:R2:W-:Y:S07]  /*0650*/  STG.E desc[UR6][R6.64], R13 ;  /* 0x0000000d06007986 */ /* 0x0005ee000c101906 */
[----:B------:R-:W-:Y:S05]  /*0660*/  @!P0 BRA `(.L_x_7) ;  /* 0x0000000000108947 */ /* 0x000fea0003800000 */
[----:B------:R-:W2:Y:S04]  /*0670*/  LDG.E R10, desc[UR6][R10.64+0x8] ;  /* 0x000008060a0a7981 */ /* 0x000ea8000c1e1900 */
[----:B------:R-:W2:Y:S02]  /*0680*/  LDG.E R9, desc[UR6][R8.64+0x8] ;  /* 0x0000080608097981 */ /* 0x000ea4000c1e1900 */
[----:B--2---:R-:W-:-:S05]  /*0690*/  FFMA R13, R10, R9, R13 ;  /* 0x000000090a0d7223 */ /* 0x004fca000000000d */
[----:B------:R4:W-:Y:S02]  /*06a0*/  STG.E desc[UR6][R6.64], R13 ;  /* 0x0000000d06007986 */ /* 0x0009e4000c101906 */
.L_x_7:
[----:B------:R-:W-:Y:S05]  /*06b0*/  BSYNC.RECONVERGENT B1 ;  /* 0x0000000000017941 */ /* 0x000fea0003800200 */
.L_x_6:
[C---:B------:R-:W-:Y:S02]  /*06c0*/  ISETP.NE.AND P0, PT, R15.reuse, R18, PT ;  /* 0x000000120f00720c */ /* 0x040fe40003f05270 */
[----:B------:R-:W-:-:S11]  /*06d0*/  IADD3 R15, PT, PT, R15, 0x1, RZ ;  /* 0x000000010f0f7810 */ /* 0x000fd60007ffe0ff */
[----:B------:R-:W-:Y:S05]  /*06e0*/  @P0 BRA `(.L_x_8) ;  /* 0xfffffff800c00947 */ /* 0x000fea000383ffff */
.L_x_1:
[----:B------:R-:W-:Y:S05]  /*06f0*/  BSYNC.RECONVERGENT B0 ;  /* 0x0000000000007941 */ /* 0x000fea0003800200 */
.L_x_0:
[----:B------:R-:W5:Y:S01]  /*0700*/  LDCU UR8, c[0x0][0x370] ;  /* 0x00006e00ff0877ac */ /* 0x000f620008000800 */
[----:B------:R-:W0:Y:S01]  /*0710*/  LDCU UR9, c[0x0][0x380] ;  /* 0x00007000ff0977ac */ /* 0x000e220008000800 */
[----:B-----5:R-:W-:-:S05]  /*0720*/  IMAD R19, R20, UR8, R19 ;  /* 0x0000000814137c24 */ /* 0x020fca000f8e0213 */
[----:B0-----:R-:W-:-:S13]  /*0730*/  ISETP.GT.AND P0, PT, R19, UR9, PT ;  /* 0x0000000913007c0c */ /* 0x001fda000bf04270 */
[----:B------:R-:W-:Y:S05]  /*0740*/  @!P0 BRA `(.L_x_9) ;  /* 0xfffffff8005c8947 */ /* 0x000fea000383ffff */
[----:B------:R-:W-:Y:S05]  /*0750*/  EXIT ;  /* 0x000000000000794d */ /* 0x000fea0003800000 */
.L_x_10:
[----:B------:R-:W-:-:S00]  /*0760*/  BRA `(.L_x_10) ;  /* 0xfffffffc00fc7947 */ /* 0x000fc0000383ffff */
[----:B------:R-:W-:-:S00]  /*0770*/  NOP ;  /* 0x0000000000007918 */ /* 0x000fc00000000000 */
        /* <DEDUP_REMOVED lines=8> */
.L_x_238:


//--------------------- .text._Z34polynomial_derivative_matrices_hatiPKfS0_Pf --------------------------
	.section	.text._Z34polynomial_derivative_matrices_hatiPKfS0_Pf,"ax",@progbits
	.align	128
        .global         _Z34polynomial_derivative_matrices_hatiPKfS0_Pf
        .type           _Z34polynomial_derivative_matrices_hatiPKfS0_Pf,@function
        .size           _Z34polynomial_derivative_matrices_hatiPKfS0_Pf,(.L_x_232 - _Z34polynomial_derivative_matrices_hatiPKfS0_Pf)
        .other          _Z34polynomial_derivative_matrices_hatiPKfS0_Pf,@"STO_CUDA_ENTRY STV_DEFAULT"
_Z34polynomial_derivative_matrices_hatiPKfS0_Pf:
.text._Z34polynomial_derivative_matrices_hatiPKfS0_Pf:
[----:B------:R-:W-:Y:S01]  /*0000*/  LDC R1, c[0x0][0x37c] ;  /* 0x0000df00ff017b82 */ /* 0x000fe20000000800 */
[----:B------:R-:W0:Y:S01]  /*0010*/  S2R R6, SR_TID.X ;  /* 0x0000000000067919 */ /* 0x000e220000002100 */
[----:B------:R-:W1:Y:S06]  /*0020*/  LDCU UR8, c[0x0][0x360] ;  /* 0x00006c00ff0877ac */ /* 0x000e6c0008000800 */
[----:B------:R-:W0:Y:S01]  /*0030*/  S2UR UR4, SR_CTAID.X ;  /* 0x00000000000479c3 */ /* 0x000e220000002500 */
[----:B------:R-:W2:Y:S01]  /*0040*/  S2R R11, SR_TID.Y ;  /* 0x00000000000b7919 */ /* 0x000ea20000002200 */
[----:B------:R-:W3:Y:S06]  /*0050*/  LDCU UR12, c[0x0][0x380] ;  /* 0x00007000ff0c77ac */ /* 0x000eec0008000800 */
[----:B------:R-:W0:Y:S01]  /*0060*/  LDC R3, c[0x0][0x360] ;  /* 0x0000d800ff037b82 */ /* 0x000e220000000800 */
[----:B------:R-:W4:Y:S07]  /*0070*/  LDCU UR6, c[0x0][0x364] ;  /* 0x00006c80ff0677ac */ /* 0x000f2e0008000800 */
[----:B------:R-:W2:Y:S01]  /*0080*/  S2UR UR11, SR_CTAID.Y ;  /* 0x00000000000b79c3 */ /* 0x000ea20000002600 */
[----:B---3--:R-:W-:-:S07]  /*0090*/  UIADD3 UR10, UPT, UPT, UR12, 0x1, URZ ;  /* 0x000000010c0a7890 */ /* 0x008fce000fffe0ff */
[----:B------:R-:W2:Y:S01]  /*00a0*/  LDC R0, c[0x0][0x364] ;  /* 0x0000d900ff007b82 */ /* 0x000ea20000000800 */
[----:B------:R-:W4:Y:S01]  /*00b0*/  LDCU UR9, c[0x0][0x374] ;  /* 0x00006e80ff0977ac */ /* 0x000f220008000800 */
[----:B------:R-:W-:Y:S01]  /*00c0*/  UIADD3 UR7, UPT, UPT, UR10, UR12, URZ ;  /* 0x0000000c0a077290 */ /* 0x000fe2000fffe0ff */
[----:B0-----:R-:W-:Y:S01]  /*00d0*/  IMAD R6, R3, UR4, R6 ;  /* 0x0000000403067c24 */ /* 0x001fe2000f8e0206 */
[----:B------:R-:W-:-:S04]  /*00e0*/  UIMAD UR4, UR12, UR12, UR12 ;  /* 0x0000000c0c0472a4 */ /* 0x000fc8000f8e020c */
[----:B------:R-:W-:Y:S01]  /*00f0*/  ISETP.GT.AND P0, PT, R6, UR12, PT ;  /* 0x0000000c06007c0c */ /* 0x000fe2000bf04270 */
[----:B------:R-:W-:Y:S02]  /*0100*/  ULEA.HI UR5, UR4, UR4, URZ, 0x1 ;  /* 0x0000000404057291 */ /* 0x000fe4000f8f08ff */
[----:B------:R-:W-:Y:S02]  /*0110*/  UIMAD UR4, UR4, UR7, URZ ;  /* 0x00000007040472a4 */ /* 0x000fe4000f8e02ff */
[----:B----4-:R-:W-:Y:S01]  /*0120*/  UIMAD UR6, UR6, UR9, URZ ;  /* 0x00000009060672a4 */ /* 0x010fe2000f8e02ff */
[----:B--2---:R-:W-:-:S07]  /*0130*/  IMAD R11, R0, UR11, R11 ;  /* 0x0000000b000b7c24 */ /* 0x004fce000f8e020b */
[----:B-1----:R-:W-:Y:S05]  /*0140*/  @P0 EXIT ;  /* 0x000000000000094d */ /* 0x002fea0003800000 */
[----:B------:R-:W0:Y:S01]  /*0150*/  I2F.U32.RP R5, UR6 ;  /* 0x0000000600057d06 */ /* 0x000e220008209000 */
[----:B------:R-:W-:Y:S01]  /*0160*/  IMAD.U32 R0, RZ, RZ, UR12 ;  /* 0x0000000cff007e24 */ /* 0x000fe2000f8e00ff */
[----:B------:R-:W-:Y:S01]  /*0170*/  IADD3 R9, PT, PT, R11, UR6, RZ ;  /* 0x000000060b097c10 */ /* 0x000fe2000fffe0ff */
[----:B------:R-:W-:Y:S01]  /*0180*/  IMAD R7, RZ, RZ, -UR6 ;  /* 0x80000006ff077e24 */ /* 0x000fe2000f8e02ff */
[----:B------:R-:W1:Y:S01]  /*0190*/  LDC.64 R20, c[0x0][0x388] ;  /* 0x0000e200ff147b82 */ /* 0x000e620000000a00 */
[----:B------:R-:W-:Y:S01]  /*01a0*/  USHF.R.S32.HI UR7, URZ, 0x1, UR5 ;  /* 0x00000001ff077899 */ /* 0x000fe20008011405 */
[----:B------:R-:W-:Y:S01]  /*01b0*/  VIADDMNMX R0, R9, 0xffffffff, R0, !PT ;  /* 0xffffffff09007846 */ /* 0x000fe20007800100 */
[----:B------:R-:W-:Y:S02]  /*01c0*/  USHF.L.U32 UR11, UR6, 0x2, URZ ;  /* 0x00000002060b7899 */ /* 0x000fe400080006ff */
[----:B------:R-:W-:Y:S01]  /*01d0*/  ISETP.NE.U32.AND P3, PT, RZ, UR6, PT ;  /* 0x00000006ff007c0c */ /* 0x000fe2000bf65070 */
[----:B------:R-:W2:Y:S01]  /*01e0*/  LDCU UR9, c[0x0][0x370] ;  /* 0x00006e00ff0977ac */ /* 0x000ea20008000800 */
[----:B------:R-:W-:Y:S01]  /*01f0*/  IMAD.IADD R4, R0, 0x1, -R9 ;  /* 0x0000000100047824 */ /* 0x000fe200078e0a09 */
[----:B------:R-:W-:Y:S01]  /*0200*/  UIMAD.WIDE UR4, UR4, 0x2aaaaaab, URZ ;  /* 0x2aaaaaab040478a5 */ /* 0x000fe2000f8e02ff */
[----:B0-----:R-:W0:Y:S03]  /*0210*/  MUFU.RCP R5, R5 ;  /* 0x0000000500057308 */ /* 0x001e260000001000 */
[----:B------:R-:W-:Y:S01]  /*0220*/  IADD3 R0, PT, PT, R4, 0x1, RZ ;  /* 0x0000000104007810 */ /* 0x000fe20007ffe0ff */
[----:B------:R-:W3:Y:S03]  /*0230*/  LDCU.64 UR12, c[0x0][0x358] ;  /* 0x00006b00ff0c77ac */ /* 0x000ee60008000a00 */
[----:B------:R-:W-:Y:S01]  /*0240*/  ISETP.NE.AND P0, PT, R0, RZ, PT ;  /* 0x000000ff0000720c */ /* 0x000fe20003f05270 */
[----:B------:R-:W4:Y:S01]  /*0250*/  LDCU UR14, c[0x0][0x380] ;  /* 0x00007000ff0e77ac */ /* 0x000f220008000800 */
[----:B------:R-:W-:-:S02]  /*0260*/  ULEA.HI UR5, UR5, UR5, URZ, 0x1 ;  /* 0x0000000505057291 */ /* 0x000fc4000f8f08ff */
[----:B--2---:R-:W-:Y:S01]  /*0270*/  UIMAD UR4, UR8, UR9, URZ ;  /* 0x00000009080472a4 */ /* 0x004fe2000f8e02ff */
[----:B0-----:R-:W-:-:S08]  /*0280*/  IADD3 R2, PT, PT, R5, 0xffffffe, RZ ;  /* 0x0ffffffe05027810 */ /* 0x001fd00007ffe0ff */
[----:B------:R-:W-:Y:S01]  /*0290*/  @!P0 IMAD.MOV R4, RZ, RZ, R0 ;  /* 0x000000ffff048224 */ /* 0x000fe200078e0200 */
[----:B------:R0:W2:Y:S02]  /*02a0*/  F2I.FTZ.U32.TRUNC.NTZ R3, R2 ;  /* 0x0000000200037305 */ /* 0x0000a4000021f000 */
[----:B0-----:R-:W-:Y:S02]  /*02b0*/  HFMA2 R2, -RZ, RZ, 0, 0 ;  /* 0x00000000ff027431 */ /* 0x001fe400000001ff */
[----:B--2---:R-:W-:Y:S01]  /*02c0*/  IMAD R5, R7, R3, RZ ;  /* 0x0000000307057224 */ /* 0x004fe200078e02ff */
[----:B------:R-:W-:-:S03]  /*02d0*/  SEL R7, RZ, 0x1, !P0 ;  /* 0x00000001ff077807 */ /* 0x000fc60004000000 */
[----:B------:R-:W-:-:S04]  /*02e0*/  IMAD.HI.U32 R3, R3, R5, R2 ;  /* 0x0000000503037227 */ /* 0x000fc800078e0002 */
[----:B------:R-:W-:Y:S02]  /*02f0*/  VIADD R5, R9, UR6 ;  /* 0x0000000609057c36 */ /* 0x000fe40008000000 */
[----:B------:R-:W-:-:S05]  /*0300*/  IMAD.HI.U32 R0, R3, R4, RZ ;  /* 0x0000000403007227 */ /* 0x000fca00078e00ff */
[----:B------:R-:W-:-:S05]  /*0310*/  IADD3 R3, PT, PT, -R0, RZ, RZ ;  /* 0x000000ff00037210 */ /* 0x000fca0007ffe1ff */
[----:B------:R-:W-:Y:S01]  /*0320*/  IMAD R4, R3, UR6, R4 ;  /* 0x0000000603047c24 */ /* 0x000fe2000f8e0204 */
[----:B------:R-:W-:-:S04]  /*0330*/  IADD3 R3, PT, PT, R11, UR7, RZ ;  /* 0x000000070b037c10 */ /* 0x000fc8000fffe0ff */
[----:B------:R-:W-:Y:S01]  /*0340*/  ISETP.GE.U32.AND P1, PT, R4, UR6, PT ;  /* 0x0000000604007c0c */ /* 0x000fe2000bf26070 */
[----:B-1----:R-:W-:-:S12]  /*0350*/  IMAD.WIDE R20, R3, 0x4, R20 ;  /* 0x0000000403147825 */ /* 0x002fd800078e0214 */
[----:B------:R-:W-:Y:S02]  /*0360*/  @P1 VIADD R4, R4, -UR6 ;  /* 0x8000000604041c36 */ /* 0x000fe40008000000 */
[----:B------:R-:W-:Y:S01]  /*0370*/  @P1 VIADD R0, R0, 0x1 ;  /* 0x0000000100001836 */ /* 0x000fe20000000000 */
[----:B------:R-:W-:Y:S02]  /*0380*/  IADD3 R18, P1, PT, R20, UR11, RZ ;  /* 0x0000000b14127c10 */ /* 0x000fe4000ff3e0ff */
[----:B------:R-:W-:Y:S02]  /*0390*/  ISETP.GE.U32.AND P2, PT, R4, UR6, PT ;  /* 0x0000000604007c0c */ /* 0x000fe4000bf46070 */
[----:B------:R-:W-:Y:S01]  /*03a0*/  IADD3 R16, P0, PT, R18, UR11, RZ ;  /* 0x0000000b12107c10 */ /* 0x000fe2000ff1e0ff */
[----:B------:R-:W-:-:S05]  /*03b0*/  IMAD.X R19, RZ, RZ, R21, P1 ;  /* 0x000000ffff137224 */ /* 0x000fca00008e0615 */
[----:B------:R-:W-:-:S05]  /*03c0*/  IADD3.X R17, PT, PT, RZ, R19, RZ, P0, !PT ;  /* 0x00000013ff117210 */ /* 0x000fca00007fe4ff */
[----:B------:R-:W-:Y:S02]  /*03d0*/  @P2 IADD3 R0, PT, PT, R0, 0x1, RZ ;  /* 0x0000000100002810 */ /* 0x000fe40007ffe0ff */
[----:B------:R-:W-:-:S04]  /*03e0*/  @!P3 LOP3.LUT R0, RZ, UR6, RZ, 0x33, !PT ;  /* 0x00000006ff00bc12 */ /* 0x000fc8000f8e33ff */
[----:B------:R-:W-:-:S04]  /*03f0*/  IADD3 R7, PT, PT, R7, R0, RZ ;  /* 0x0000000007077210 */ /* 0x000fc80007ffe0ff */
[----:B---34-:R-:W-:-:S07]  /*0400*/  LOP3.LUT R4, R7, 0x3, RZ, 0xc0, !PT ;  /* 0x0000000307047812 */ /* 0x018fce00078ec0ff */
.L_x_30:
[----:B0-----:R-:W0:Y:S01]  /*0410*/  LDCU UR8, c[0x0][0x380] ;  /* 0x00007000ff0877ac */ /* 0x001e220008000800 */
[----:B------:R-:W-:Y:S01]  /*0420*/  BSSY.RECONVERGENT B0, `(.L_x_11) ;  /* 0x00000c9000007945 */ /* 0x000fe20003800200 */
[----:B0-----:R-:W-:-:S13]  /*0430*/  ISETP.GT.AND P0, PT, R11, UR8, PT ;  /* 0x000000080b007c0c */ /* 0x001fda000bf04270 */
[----:B-123--:R-:W-:Y:S05]  /*0440*/  @P0 BRA `(.L_x_12) ;  /* 0x0000000c00180947 */ /* 0x00efea0003800000 */
[----:B------:R-:W0:Y:S01]  /*0450*/  LDC.64 R14, c[0x0][0x388] ;  /* 0x0000e200ff0e7b82 */ /* 0x000e220000000a00 */
[----:B------:R-:W-:Y:S01]  /*0460*/  ISETP.NE.AND P0, PT, R4, 0x3, PT ;  /* 0x000000030400780c */ /* 0x000fe20003f05270 */
[C---:B------:R-:W-:Y:S01]  /*0470*/  VIADD R3, R6.reuse, UR7 ;  /* 0x0000000706037c36 */ /* 0x040fe20008000000 */
[----:B------:R-:W-:Y:S01]  /*0480*/  MOV R13, UR10 ;  /* 0x0000000a000d7c02 */ /* 0x000fe20008000f00 */
[----:B------:R-:W-:Y:S01]  /*0490*/  BSSY.RECONVERGENT B1, `(.L_x_13) ;  /* 0x0000053000017945 */ /* 0x000fe20003800200 */
[C---:B------:R-:W-:Y:S01]  /*04a0*/  VIADD R2, R6.reuse, UR5 ;  /* 0x0000000506027c36 */ /* 0x040fe20008000000 */
[----:B------:R-:W-:Y:S02]  /*04b0*/  MOV R27, R11 ;  /* 0x0000000b001b7202 */ /* 0x000fe40000000f00 */
[----:B------:R-:W-:Y:S02]  /*04c0*/  IMAD R10, R6, R13, UR5 ;  /* 0x00000005060a7e24 */ /* 0x000fe4000f8e020d */
[----:B0-----:R-:W-:-:S04]  /*04d0*/  IMAD.WIDE R14, R3, 0x4, R14 ;  /* 0x00000004030e7825 */ /* 0x001fc800078e020e */
[----:B------:R-:W-:Y:S05]  /*04e0*/  @!P0 BRA `(.L_x_14) ;  /* 0x0000000400348947 */ /* 0x000fea0003800000 */
[----:B------:R-:W0:Y:S01]  /*04f0*/  LDC.64 R12, c[0x0][0x390] ;  /* 0x0000e400ff0c7b82 */ /* 0x000e220000000a00 */
[----:B------:R-:W2:Y:S01]  /*0500*/  LDG.E R22, desc[UR12][R14.64] ;  /* 0x0000000c0e167981 */ /* 0x000ea2000c1e1900 */
[----:B------:R-:W-:-:S03]  /*0510*/  IMAD R3, R11, UR10, R2 ;  /* 0x0000000a0b037c24 */ /* 0x000fc6000f8e0202 */
[----:B------:R-:W3:Y:S01]  /*0520*/  LDG.E R0, desc[UR12][R20.64] ;  /* 0x0000000c14007981 */ /* 0x000ee2000c1e1900 */
[----:B0-----:R-:W-:-:S05]  /*0530*/  IMAD.WIDE R12, R3, 0x4, R12 ;  /* 0x00000004030c7825 */ /* 0x001fca00078e020c */
[----:B------:R-:W3:Y:S01]  /*0540*/  LDG.E R3, desc[UR12][R12.64] ;  /* 0x0000000c0c037981 */ /* 0x000ee2000c1e1900 */
[----:B------:R-:W-:Y:S01]  /*0550*/  BSSY.RECONVERGENT B2, `(.L_x_15) ;  /* 0x000000e000027945 */ /* 0x000fe20003800200 */
[----:B------:R-:W-:Y:S01]  /*0560*/  ISETP.NE.AND P2, PT, R4, RZ, PT ;  /* 0x000000ff0400720c */ /* 0x000fe20003f45270 */
[----:B--2---:R-:W0:Y:S02]  /*0570*/  MUFU.RCP R8, R22 ;  /* 0x0000001600087308 */ /* 0x004e240000001000 */
[----:B0-----:R-:W-:Y:S01]  /*0580*/  FFMA R23, -R22, R8, 1 ;  /* 0x3f80000016177423 */ /* 0x001fe20000000108 */
[----:B---3--:R-:W-:-:S05]  /*0590*/  FMUL R3, R3, -R0 ;  /* 0x8000000003037220 */ /* 0x008fca0000400000 */
[----:B------:R-:W0:Y:S01]  /*05a0*/  FCHK P0, R3, R22 ;  /* 0x0000001603007302 */ /* 0x000e220000000000 */
[----:B------:R-:W-:-:S04]  /*05b0*/  FFMA R8, R8, R23, R8 ;  /* 0x0000001708087223 */ /* 0x000fc80000000008 */
[----:B------:R-:W-:-:S04]  /*05c0*/  FFMA R23, R3, R8, RZ ;  /* 0x0000000803177223 */ /* 0x000fc800000000ff */
[----:B------:R-:W-:-:S04]  /*05d0*/  FFMA R0, -R22, R23, R3 ;  /* 0x0000001716007223 */ /* 0x000fc80000000103 */
[----:B------:R-:W-:Y:S01]  /*05e0*/  FFMA R0, R8, R0, R23 ;  /* 0x0000000008007223 */ /* 0x000fe20000000017 */
[----:B0-----:R-:W-:Y:S06]  /*05f0*/  @!P0 BRA `(.L_x_16) ;  /* 0x00000000000c8947 */ /* 0x001fec0003800000 */
[----:B------:R-:W-:Y:S01]  /*0600*/  IMAD.MOV.U32 R0, RZ, RZ, R22 ;  /* 0x000000ffff007224 */ /* 0x000fe200078e0016 */
[----:B------:R-:W-:-:S07]  /*0610*/  MOV R8, 0x630 ;  /* 0x0000063000087802 */ /* 0x000fce0000000f00 */
[----:B------:R-:W-:Y:S05]  /*0620*/  CALL.REL.NOINC `($__internal_0_$__cuda_sm3x_div_rn_noftz_f32_slowpath) ;  /* 0x0000000800b87944 */ /* 0x000fea0003c00000 */
.L_x_16:
[----:B------:R-:W-:Y:S05]  /*0630*/  BSYNC.RECONVERGENT B2 ;  /* 0x0000000000027941 */ /* 0x000fea0003800200 */
.L_x_15:
[----:B------:R-:W0:Y:S01]  /*0640*/  LDC.64 R12, c[0x0][0x398] ;  /* 0x0000e600ff0c7b82 */ /* 0x000e220000000a00 */
[----:B------:R-:W-:Y:S01]  /*0650*/  IADD3 R3, PT, PT, R11, R10, RZ ;  /* 0x0000000a0b037210 */ /* 0x000fe20007ffe0ff */
[----:B------:R-:W-:-:S04]  /*0660*/  IMAD.MOV.U32 R27, RZ, RZ, R9 ;  /* 0x000000ffff1b7224 */ /* 0x000fc800078e0009 */
[----:B0-----:R-:W-:-:S05]  /*0670*/  IMAD.WIDE R12, R3, 0x4, R12 ;  /* 0x00000004030c7825 */ /* 0x001fca00078e020c */
[----:B------:R0:W-:Y:S01]  /*0680*/  STG.E desc[UR12][R12.64], R0 ;  /* 0x000000000c007986 */ /* 0x0001e2000c10190c */
[----:B------:R-:W-:Y:S05]  /*0690*/  @!P2 BRA `(.L_x_14) ;  /* 0x0000000000c8a947 */ /* 0x000fea0003800000 */
[----:B------:R-:W1:Y:S01]  /*06a0*/  LDC.64 R22, c[0x0][0x390] ;  /* 0x0000e400ff167b82 */ /* 0x000e620000000a00 */
[----:B------:R-:W2:Y:S01]  /*06b0*/  LDG.E R24, desc[UR12][R14.64] ;  /* 0x0000000c0e187981 */ /* 0x000ea2000c1e1900 */
[----:B------:R-:W-:-:S03]  /*06c0*/  IMAD R3, R9, UR10, R2 ;  /* 0x0000000a09037c24 */ /* 0x000fc6000f8e0202 */
[----:B0-----:R-:W3:Y:S01]  /*06d0*/  LDG.E R0, desc[UR12][R18.64] ;  /* 0x0000000c12007981 */ /* 0x001ee2000c1e1900 */
[----:B-1----:R-:W-:-:S05]  /*06e0*/  IMAD.WIDE R22, R3, 0x4, R22 ;  /* 0x0000000403167825 */ /* 0x002fca00078e0216 */
[----:B------:R-:W3:Y:S01]  /*06f0*/  LDG.E R3, desc[UR12][R22.64] ;  /* 0x0000000c16037981 */ /* 0x000ee2000c1e1900 */
[----:B------:R-:W-:Y:S01]  /*0700*/  BSSY.RECONVERGENT B2, `(.L_x_17) ;  /* 0x000000e000027945 */ /* 0x000fe20003800200 */
[----:B------:R-:W-:Y:S01]  /*0710*/  ISETP.NE.AND P2, PT, R4, 0x1, PT ;  /* 0x000000010400780c */ /* 0x000fe20003f45270 */
        /* <DEDUP_REMOVED lines=9> */
[----:B------:R-:W-:Y:S02]  /*07b0*/  MOV R0, R24 ;  /* 0x0000001800007202 */ /* 0x000fe40000000f00 */
[----:B------:R-:W-:-:S07]  /*07c0*/  MOV R8, 0x7e0 ;  /* 0x000007e000087802 */ /* 0x000fce0000000f00 */
[----:B------:R-:W-:Y:S05]  /*07d0*/  CALL.REL.NOINC `($__internal_0_$__cuda_sm3x_div_rn_noftz_f32_slowpath) ;  /* 0x00000008004c7944 */ /* 0x000fea0003c00000 */
.L_x_18:
[----:B------:R-:W-:Y:S05]  /*07e0*/  BSYNC.RECONVERGENT B2 ;  /* 0x0000000000027941 */ /* 0x000fea0003800200 */
.L_x_17:
[----:B------:R-:W-:Y:S02]  /*07f0*/  IADD3 R12, P0, PT, R12, UR11, RZ ;  /* 0x0000000b0c0c7c10 */ /* 0x000fe4000ff1e0ff */
[----:B------:R-:W-:-:S03]  /*0800*/  MOV R27, R5 ;  /* 0x00000005001b7202 */ /* 0x000fc60000000f00 */
[----:B------:R-:W-:-:S05]  /*0810*/  IMAD.X R13, RZ, RZ, R13, P0 ;  /* 0x000000ffff0d7224 */ /* 0x000fca00000e060d */
[----:B------:R1:W-:Y:S01]  /*0820*/  STG.E desc[UR12][R12.64], R0 ;  /* 0x000000000c007986 */ /* 0x0003e2000c10190c */
[----:B------:R-:W-:Y:S05]  /*0830*/  @!P2 BRA `(.L_x_14) ;  /* 0x000000000060a947 */ /* 0x000fea0003800000 */
[----:B------:R-:W0:Y:S01]  /*0840*/  LDC.64 R22, c[0x0][0x390] ;  /* 0x0000e400ff167b82 */ /* 0x000e220000000a00 */
[----:B------:R-:W2:Y:S01]  /*0850*/  LDG.E R24, desc[UR12][R14.64] ;  /* 0x0000000c0e187981 */ /* 0x000ea2000c1e1900 */
[----:B------:R-:W-:-:S03]  /*0860*/  IMAD R3, R5, UR10, R2 ;  /* 0x0000000a05037c24 */ /* 0x000fc6000f8e0202 */
[----:B-1----:R-:W3:Y:S01]  /*0870*/  LDG.E R0, desc[UR12][R16.64] ;  /* 0x0000000c10007981 */ /* 0x002ee2000c1e1900 */
[----:B0-----:R-:W-:-:S05]  /*0880*/  IMAD.WIDE R22, R3, 0x4, R22 ;  /* 0x0000000403167825 */ /* 0x001fca00078e0216 */
[----:B------:R-:W3:Y:S01]  /*0890*/  LDG.E R3, desc[UR12][R22.64] ;  /* 0x0000000c16037981 */ /* 0x000ee2000c1e1900 */
[----:B------:R-:W-:Y:S01]  /*08a0*/  BSSY.RECONVERGENT B2, `(.L_x_19) ;  /* 0x000000e000027945 */ /* 0x000fe20003800200 */
[----:B------:R-:W-:Y:S01]  /*08b0*/  VIADD R27, R5, UR6 ;  /* 0x00000006051b7c36 */ /* 0x000fe20008000000 */
        /* <DEDUP_REMOVED lines=12> */
.L_x_20:
[----:B------:R-:W-:Y:S05]  /*0980*/  BSYNC.RECONVERGENT B2 ;  /* 0x0000000000027941 */ /* 0x000fea0003800200 */
.L_x_19:
[----:B------:R-:W-:-:S05]  /*0990*/  IADD3 R12, P0, PT, R12, UR11, RZ ;  /* 0x0000000b0c0c7c10 */ /* 0x000fca000ff1e0ff */
[----:B------:R-:W-:-:S05]  /*09a0*/  IMAD.X R13, RZ, RZ, R13, P0 ;  /* 0x000000ffff0d7224 */ /* 0x000fca00000e060d */
[----:B------:R2:W-:Y:S03]  /*09b0*/  STG.E desc[UR12][R12.64], R0 ;  /* 0x000000000c007986 */ /* 0x0005e6000c10190c */
.L_x_14:
[----:B------:R-:W-:Y:S05]  /*09c0*/  BSYNC.RECONVERGENT B1 ;  /* 0x0000000000017941 */ /* 0x000fea0003800200 */
.L_x_13:
[----:B------:R-:W-:-:S13]  /*09d0*/  ISETP.GE.U32.AND P0, PT, R7, 0x3, PT ;  /* 0x000000030700780c */ /* 0x000fda0003f06070 */
[----:B------:R-:W-:Y:S05]  /*09e0*/  @!P0 BRA `(.L_x_12) ;  /* 0x0000000400b08947 */ /* 0x000fea0003800000 */
.L_x_29:
[----:B---3--:R-:W3:Y:S01]  /*09f0*/  LDC.64 R22, c[0x0][0x390] ;  /* 0x0000e400ff167b82 */ /* 0x008ee20000000a00 */
[----:B012---:R-:W2:Y:S07]  /*0a00*/  LDG.E R0, desc[UR12][R14.64] ;  /* 0x0000000c0e007981 */ /* 0x007eae000c1e1900 */
[----:B------:R-:W0:Y:S01]  /*0a10*/  LDC.64 R12, c[0x0][0x388] ;  /* 0x0000e200ff0c7b82 */ /* 0x000e220000000a00 */
[C---:B------:R-:W-:Y:S01]  /*0a20*/  IADD3 R25, PT, PT, R27.reuse, UR7, RZ ;  /* 0x000000071b197c10 */ /* 0x040fe2000fffe0ff */
[----:B------:R-:W-:-:S04]  /*0a30*/  IMAD R3, R27, UR10, R2 ;  /* 0x0000000a1b037c24 */ /* 0x000fc8000f8e0202 */
[----:B---3--:R-:W-:-:S05]  /*0a40*/  IMAD.WIDE R22, R3, 0x4, R22 ;  /* 0x0000000403167825 */ /* 0x008fca00078e0216 */
[----:B------:R-:W3:Y:S01]  /*0a50*/  LDG.E R3, desc[UR12][R22.64] ;  /* 0x0000000c16037981 */ /* 0x000ee2000c1e1900 */
[----:B0-----:R-:W-:-:S05]  /*0a60*/  IMAD.WIDE R12, R25, 0x4, R12 ;  /* 0x00000004190c7825 */ /* 0x001fca00078e020c */
[----:B------:R-:W3:Y:S01]  /*0a70*/  LDG.E R8, desc[UR12][R12.64] ;  /* 0x0000000c0c087981 */ /* 0x000ee2000c1e1900 */
[----:B------:R-:W-:Y:S01]  /*0a80*/  BSSY.RECONVERGENT B1, `(.L_x_21) ;  /* 0x000000d000017945 */ /* 0x000fe20003800200 */
[----:B--2---:R-:W0:Y:S02]  /*0a90*/  MUFU.RCP R25, R0 ;  /* 0x0000000000197308 */ /* 0x004e240000001000 */
[----:B0-----:R-:W-:-:S04]  /*0aa0*/  FFMA R24, -R0, R25, 1 ;  /* 0x3f80000000187423 */ /* 0x001fc80000000119 */
[----:B------:R-:W-:Y:S01]  /*0ab0*/  FFMA R24, R25, R24, R25 ;  /* 0x0000001819187223 */ /* 0x000fe20000000019 */
[----:B---3--:R-:W-:-:S04]  /*0ac0*/  FMUL R3, R3, -R8 ;  /* 0x8000000803037220 */ /* 0x008fc80000400000 */
[----:B------:R-:W0:Y:S01]  /*0ad0*/  FCHK P0, R3, R0 ;  /* 0x0000000003007302 */ /* 0x000e220000000000 */
[----:B------:R-:W-:-:S04]  /*0ae0*/  FFMA R25, R3, R24, RZ ;  /* 0x0000001803197223 */ /* 0x000fc800000000ff */
[----:B------:R-:W-:-:S04]  /*0af0*/  FFMA R8, -R0, R25, R3 ;  /* 0x0000001900087223 */ /* 0x000fc80000000103 */
[----:B------:R-:W-:Y:S01]  /*0b00*/  FFMA R29, R24, R8, R25 ;  /* 0x00000008181d7223 */ /* 0x000fe20000000019 */
[----:B0-----:R-:W-:Y:S06]  /*0b10*/  @!P0 BRA `(.L_x_22) ;  /* 0x00000000000c8947 */ /* 0x001fec0003800000 */
[----:B------:R-:W-:-:S07]  /*0b20*/  MOV R8, 0xb40 ;  /* 0x00000b4000087802 */ /* 0x000fce0000000f00 */
[----:B------:R-:W-:Y:S05]  /*0b30*/  CALL.REL.NOINC `($__internal_0_$__cuda_sm3x_div_rn_noftz_f32_slowpath) ;  /* 0x0000000400747944 */ /* 0x000fea0003c00000 */
[----:B------:R-:W-:-:S07]  /*0b40*/  IMAD.MOV.U32 R29, RZ, RZ, R0 ;  /* 0x000000ffff1d7224 */ /* 0x000fce00078e0000 */
.L_x_22:
[----:B------:R-:W-:Y:S05]  /*0b50*/  BSYNC.RECONVERGENT B1 ;  /* 0x0000000000017941 */ /* 0x000fea0003800200 */
.L_x_21:
[----:B------:R-:W0:Y:S01]  /*0b60*/  LDC.64 R22, c[0x0][0x398] ;  /* 0x0000e600ff167b82 */ /* 0x000e220000000a00 */
[----:B------:R-:W-:-:S07]  /*0b70*/  IADD3 R3, PT, PT, R10, R27, RZ ;  /* 0x0000001b0a037210 */ /* 0x000fce0007ffe0ff */
[----:B------:R-:W1:Y:S01]  /*0b80*/  LDC.64 R24, c[0x0][0x390] ;  /* 0x0000e400ff187b82 */ /* 0x000e620000000a00 */
[----:B------:R-:W-:Y:S01]  /*0b90*/  VIADD R27, R27, UR6 ;  /* 0x000000061b1b7c36 */ /* 0x000fe20008000000 */
[----:B------:R-:W-:Y:S01]  /*0ba0*/  IADD3 R12, P0, PT, R12, UR11, RZ ;  /* 0x0000000b0c0c7c10 */ /* 0x000fe2000ff1e0ff */
[----:B0-----:R-:W-:-:S05]  /*0bb0*/  IMAD.WIDE R22, R3, 0x4, R22 ;  /* 0x0000000403167825 */ /* 0x001fca00078e0216 */
[----:B------:R0:W-:Y:S01]  /*0bc0*/  STG.E desc[UR12][R22.64], R29 ;  /* 0x0000001d16007986 */ /* 0x0001e2000c10190c */
[----:B------:R-:W-:-:S03]  /*0bd0*/  IMAD R3, R27, UR10, R2 ;  /* 0x0000000a1b037c24 */ /* 0x000fc6000f8e0202 */
[----:B------:R-:W2:Y:S01]  /*0be0*/  LDG.E R0, desc[UR12][R14.64] ;  /* 0x0000000c0e007981 */ /* 0x000ea2000c1e1900 */
[----:B------:R-:W-:Y:S01]  /*0bf0*/  IADD3.X R13, PT, PT, RZ, R13, RZ, P0, !PT ;  /* 0x0000000dff0d7210 */ /* 0x000fe200007fe4ff */
[----:B-1----:R-:W-:-:S04]  /*0c00*/  IMAD.WIDE R24, R3, 0x4, R24 ;  /* 0x0000000403187825 */ /* 0x002fc800078e0218 */
[----:B------:R-:W3:Y:S04]  /*0c10*/  LDG.E R8, desc[UR12][R12.64] ;  /* 0x0000000c0c087981 */ /* 0x000ee8000c1e1900 */
[----:B------:R-:W3:Y:S01]  /*0c20*/  LDG.E R3, desc[UR12][R24.64] ;  /* 0x0000000c18037981 */ /* 0x000ee2000c1e1900 */
[----:B------:R-:W-:Y:S01]  /*0c30*/  BSSY.RECONVERGENT B1, `(.L_x_23) ;  /* 0x000000d000017945 */ /* 0x000fe20003800200 */
[----:B--2---:R-:W1:Y:S01]  /*0c40*/  MUFU.RCP R31, R0 ;  /* 0x00000000001f7308 */ /* 0x004e620000001000 */
[----:B---3--:R-:W-:-:S07]  /*0c50*/  FMUL R3, R3, -R8 ;  /* 0x8000000803037220 */ /* 0x008fce0000400000 */
[----:B------:R-:W2:Y:S01]  /*0c60*/  FCHK P0, R3, R0 ;  /* 0x0000000003007302 */ /* 0x000ea20000000000 */
[----:B-1----:R-:W-:-:S04]  /*0c70*/  FFMA R26, -R0, R31, 1 ;  /* 0x3f800000001a7423 */ /* 0x002fc8000000011f */
[----:B------:R-:W-:-:S04]  /*0c80*/  FFMA R26, R31, R26, R31 ;  /* 0x0000001a1f1a7223 */ /* 0x000fc8000000001f */
[----:B0-----:R-:W-:-:S04]  /*0c90*/  FFMA R29, R3, R26, RZ ;  /* 0x0000001a031d7223 */ /* 0x001fc800000000ff */
[----:B------:R-:W-:-:S04]  /*0ca0*/  FFMA R8, -R0, R29, R3 ;  /* 0x0000001d00087223 */ /* 0x000fc80000000103 */
[----:B------:R-:W-:Y:S01]  /*0cb0*/  FFMA R29, R26, R8, R29 ;  /* 0x000000081a1d7223 */ /* 0x000fe2000000001d */
[----:B--2---:R-:W-:Y:S06]  /*0cc0*/  @!P0 BRA `(.L_x_24) ;  /* 0x00000000000c8947 */ /* 0x004fec0003800000 */
[----:B------:R-:W-:-:S07]  /*0cd0*/  MOV R8, 0xcf0 ;  /* 0x00000cf000087802 */ /* 0x000fce0000000f00 */
[----:B------:R-:W-:Y:S05]  /*0ce0*/  CALL.REL.NOINC `($__internal_0_$__cuda_sm3x_div_rn_noftz_f32_slowpath) ;  /* 0x0000000400087944 */ /* 0x000fea0003c00000 */
[----:B------:R-:W-:-:S07]  /*0cf0*/  IMAD.MOV.U32 R29, RZ, RZ, R0 ;  /* 0x000000ffff1d7224 */ /* 0x000fce00078e0000 */
.L_x_24:
[----:B------:R-:W-:Y:S05]  /*0d00*/  BSYNC.RECONVERGENT B1 ;  /* 0x0000000000017941 */ /* 0x000fea0003800200 */
.L_x_23:
[----:B------:R-:W0:Y:S01]  /*0d10*/  LDC.64 R24, c[0x0][0x390] ;  /* 0x0000e400ff187b82 */ /* 0x000e220000000a00 */
[----:B------:R-:W-:-:S04]  /*0d20*/  IADD3 R22, P0, PT, R22, UR11, RZ ;  /* 0x0000000b16167c10 */ /* 0x000fc8000ff1e0ff */
[----:B------:R-:W-:Y:S01]  /*0d30*/  IADD3.X R23, PT, PT, RZ, R23, RZ, P0, !PT ;  /* 0x00000017ff177210 */ /* 0x000fe200007fe4ff */
[----:B------:R-:W-:-:S04]  /*0d40*/  VIADD R27, R27, UR6 ;  /* 0x000000061b1b7c36 */ /* 0x000fc80008000000 */
[----:B------:R1:W-:Y:S01]  /*0d50*/  STG.E desc[UR12][R22.64], R29 ;  /* 0x0000001d16007986 */ /* 0x0003e2000c10190c */
[----:B------:R-:W-:-:S03]  /*0d60*/  IADD3 R12, P0, PT, R12, UR11, RZ ;  /* 0x0000000b0c0c7c10 */ /* 0x000fc6000ff1e0ff */
[----:B------:R-:W2:Y:S01]  /*0d70*/  LDG.E R0, desc[UR12][R14.64] ;  /* 0x0000000c0e007981 */ /* 0x000ea2000c1e1900 */
[----:B------:R-:W-:Y:S01]  /*0d80*/  IMAD R3, R27, UR10, R2 ;  /* 0x0000000a1b037c24 */ /* 0x000fe2000f8e0202 */
[----:B------:R-:W-:-:S05]  /*0d90*/  IADD3.X R13, PT, PT, RZ, R13, RZ, P0, !PT ;  /* 0x0000000dff0d7210 */ /* 0x000fca00007fe4ff */
[----:B------:R-:W3:Y:S01]  /*0da0*/  LDG.E R8, desc[UR12][R12.64] ;  /* 0x0000000c0c087981 */ /* 0x000ee2000c1e1900 */
[----:B0-----:R-:W-:-:S05]  /*0db0*/  IMAD.WIDE R24, R3, 0x4, R24 ;  /* 0x0000000403187825 */ /* 0x001fca00078e0218 */
[----:B------:R-:W3:Y:S01]  /*0dc0*/  LDG.E R3, desc[UR12][R24.64] ;  /* 0x0000000c18037981 */ /* 0x000ee2000c1e1900 */
[----:B------:R-:W-:Y:S01]  /*0dd0*/  BSSY.RECONVERGENT B1, `(.L_x_25) ;  /* 0x000000d000017945 */ /* 0x000fe20003800200 */
[----:B--2---:R-:W0:Y:S01]  /*0de0*/  MUFU.RCP R31, R0 ;  /* 0x00000000001f7308 */ /* 0x004e220000001000 */
[----:B---3--:R-:W-:Y:S01]  /*0df0*/  FMUL R3, R3, -R8 ;  /* 0x8000000803037220 */ /* 0x008fe20000400000 */
[----:B0-----:R-:W-:-:S06]  /*0e00*/  FFMA R26, -R0, R31, 1 ;  /* 0x3f800000001a7423 */ /* 0x001fcc000000011f */
[----:B------:R-:W0:Y:S01]  /*0e10*/  FCHK P0, R3, R0 ;  /* 0x0000000003007302 */ /* 0x000e220000000000 */
[----:B------:R-:W-:-:S04]  /*0e20*/  FFMA R26, R31, R26, R31 ;  /* 0x0000001a1f1a7223 */ /* 0x000fc8000000001f */
[----:B-1----:R-:W-:-:S04]  /*0e30*/  FFMA R29, R3, R26, RZ ;  /* 0x0000001a031d7223 */ /* 0x002fc800000000ff */
[----:B------:R-:W-:-:S04]  /*0e40*/  FFMA R8, -R0, R29, R3 ;  /* 0x0000001d00087223 */ /* 0x000fc80000000103 */
[----:B------:R-:W-:Y:S01]  /*0e50*/  FFMA R29, R26, R8, R29 ;  /* 0x000000081a1d7223 */ /* 0x000fe2000000001d */
[----:B0-----:R-:W-:Y:S06]  /*0e60*/  @!P0 BRA `(.L_x_26) ;  /* 0x00000000000c8947 */ /* 0x001fec0003800000 */
[----:B------:R-:W-:-:S07]  /*0e70*/  MOV R8, 0xe90 ;  /* 0x00000e9000087802 */ /* 0x000fce0000000f00 */
[----:B------:R-:W-:Y:S05]  /*0e80*/  CALL.REL.NOINC `($__internal_0_$__cuda_sm3x_div_rn_noftz_f32_slowpath) ;  /* 0x0000000000a07944 */ /* 0x000fea0003c00000 */
[----:B------:R-:W-:-:S07]  /*0e90*/  IMAD.MOV.U32 R29, RZ, RZ, R0 ;  /* 0x000000ffff1d7224 */ /* 0x000fce00078e0000 */
.L_x_26:
[----:B------:R-:W-:Y:S05]  /*0ea0*/  BSYNC.RECONVERGENT B1 ;  /* 0x0000000000017941 */ /* 0x000fea0003800200 */
.L_x_25:
        /* <DEDUP_REMOVED lines=25> */
.L_x_28:
[----:B------:R-:W-:Y:S05]  /*1040*/  BSYNC.RECONVERGENT B1 ;  /* 0x0000000000017941 */ /* 0x000fea0003800200 */
.L_x_27:
[----:B------:R-:W-:Y:S01]  /*1050*/  IADD3 R12, P0, PT, R22, UR11, RZ ;  /* 0x0000000b160c7c10 */ /* 0x000fe2000ff1e0ff */
[----:B------:R-:W-:-:S03]  /*1060*/  VIADD R27, R27, UR6 ;  /* 0x000000061b1b7c36 */ /* 0x000fc60008000000 */
[----:B------:R-:W-:Y:S02]  /*1070*/  IADD3.X R13, PT, PT, RZ, R23, RZ, P0, !PT ;  /* 0x00000017ff0d7210 */ /* 0x000fe400007fe4ff */
[----:B------:R-:W-:-:S03]  /*1080*/  ISETP.GT.AND P0, PT, R27, UR14, PT ;  /* 0x0000000e1b007c0c */ /* 0x000fc6000bf04270 */
[----:B------:R3:W-:Y:S10]  /*1090*/  STG.E desc[UR12][R12.64], R29 ;  /* 0x0000001d0c007986 */ /* 0x0007f4000c10190c */
[----:B------:R-:W-:Y:S05]  /*10a0*/  @!P0 BRA `(.L_x_29) ;  /* 0xfffffff800508947 */ /* 0x000fea000383ffff */
.L_x_12:
[----:B------:R-:W-:Y:S05]  /*10b0*/  BSYNC.RECONVERGENT B0 ;  /* 0x0000000000007941 */ /* 0x000fea0003800200 */
.L_x_11:
[----:B------:R-:W4:Y:S01]  /*10c0*/  LDCU UR8, c[0x0][0x380] ;  /* 0x00007000ff0877ac */ /* 0x000f220008000800 */
[----:B------:R-:W-:-:S04]  /*10d0*/  IADD3 R6, PT, PT, R6, UR4, RZ ;  /* 0x0000000406067c10 */ /* 0x000fc8000fffe0ff */
[----:B----4-:R-:W-:-:S13]  /*10e0*/  ISETP.GT.AND P0, PT, R6, UR8, PT ;  /* 0x0000000806007c0c */ /* 0x010fda000bf04270 */
[----:B------:R-:W-:Y:S05]  /*10f0*/  @!P0 BRA `(.L_x_30) ;  /* 0xfffffff000c48947 */ /* 0x000fea000383ffff */
[----:B------:R-:W-:Y:S05]  /*1100*/  EXIT ;  /* 0x000000000000794d */ /* 0x000fea0003800000 */
        .weak           $__internal_0_$__cuda_sm3x_div_rn_noftz_f32_slowpath
        .type           $__internal_0_$__cuda_sm3x_div_rn_noftz_f32_slowpath,@function
        .size           $__internal_0_$__cuda_sm3x_div_rn_noftz_f32_slowpath,(.L_x_232 - $__internal_0_$__cuda_sm3x_div_rn_noftz_f32_slowpath)
$__internal_0_$__cuda_sm3x_div_rn_noftz_f32_slowpath:
[----:B------:R-:W-:Y:S01]  /*1110*/  SHF.R.U32.HI R24, RZ, 0x17, R0 ;  /* 0x00000017ff187819 */ /* 0x000fe20000011600 */
[----:B------:R-:W-:Y:S01]  /*1120*/  BSSY.RECONVERGENT B3, `(.L_x_31) ;  /* 0x0000062000037945 */ /* 0x000fe20003800200 */
[----:B------:R-:W-:Y:S02]  /*1130*/  SHF.R.U32.HI R26, RZ, 0x17, R3 ;  /* 0x00000017ff1a7819 */ /* 0x000fe40000011603 */
[----:B------:R-:W-:Y:S02]  /*1140*/  LOP3.LUT R24, R24, 0xff, RZ, 0xc0, !PT ;  /* 0x000000ff18187812 */ /* 0x000fe400078ec0ff */
[----:B------:R-:W-:-:S03]  /*1150*/  LOP3.LUT R26, R26, 0xff, RZ, 0xc0, !PT ;  /* 0x000000ff1a1a7812 */ /* 0x000fc600078ec0ff */
[----:B------:R-:W-:Y:S01]  /*1160*/  VIADD R28, R24, 0xffffffff ;  /* 0xffffffff181c7836 */ /* 0x000fe20000000000 */
[----:B------:R-:W-:-:S04]  /*1170*/  IADD3 R29, PT, PT, R26, -0x1, RZ ;  /* 0xffffffff1a1d7810 */ /* 0x000fc80007ffe0ff */
[----:B------:R-:W-:-:S04]  /*1180*/  ISETP.GT.U32.AND P0, PT, R28, 0xfd, PT ;  /* 0x000000fd1c00780c */ /* 0x000fc80003f04070 */
[----:B------:R-:W-:-:S13]  /*1190*/  ISETP.GT.U32.OR P0, PT, R29, 0xfd, P0 ;  /* 0x000000fd1d00780c */ /* 0x000fda0000704470 */
[----:B------:R-:W-:Y:S01]  /*11a0*/  @!P0 IMAD.MOV.U32 R25, RZ, RZ, RZ ;  /* 0x000000ffff198224 */ /* 0x000fe200078e00ff */
[----:B------:R-:W-:Y:S06]  /*11b0*/  @!P0 BRA `(.L_x_32) ;  /* 0x00000000005c8947 */ /* 0x000fec0003800000 */
[----:B------:R-:W-:Y:S02]  /*11c0*/  FSETP.GTU.FTZ.AND P0, PT, |R3|, +INF , PT ;  /* 0x7f8000000300780b */ /* 0x000fe40003f1c200 */
[----:B------:R-:W-:-:S04]  /*11d0*/  FSETP.GTU.FTZ.AND P1, PT, |R0|, +INF , PT ;  /* 0x7f8000000000780b */ /* 0x000fc80003f3c200 */
[----:B------:R-:W-:-:S13]  /*11e0*/  PLOP3.LUT P0, PT, P0, P1, PT, 0xf8, 0x8f ;  /* 0x00000000008f781c */ /* 0x000fda0000703f70 */
[----:B------:R-:W-:Y:S05]  /*11f0*/  @P0 BRA `(.L_x_33) ;  /* 0x00000004004c0947 */ /* 0x000fea0003800000 */
[----:B------:R-:W-:-:S13]  /*1200*/  LOP3.LUT P0, RZ, R0, 0x7fffffff, R3, 0xc8, !PT ;  /* 0x7fffffff00ff7812 */ /* 0x000fda000780c803 */
[----:B------:R-:W-:Y:S05]  /*1210*/  @!P0 BRA `(.L_x_34) ;  /* 0x00000004003c8947 */ /* 0x000fea0003800000 */
[C---:B------:R-:W-:Y:S02]  /*1220*/  FSETP.NEU.FTZ.AND P3, PT, |R3|.reuse, +INF , PT ;  /* 0x7f8000000300780b */ /* 0x040fe40003f7d200 */
[----:B------:R-:W-:Y:S02]  /*1230*/  FSETP.NEU.FTZ.AND P1, PT, |R0|, +INF , PT ;  /* 0x7f8000000000780b */ /* 0x000fe40003f3d200 */
[----:B------:R-:W-:-:S11]  /*1240*/  FSETP.NEU.FTZ.AND P0, PT, |R3|, +INF , PT ;  /* 0x7f8000000300780b */ /* 0x000fd60003f1d200 */
[----:B------:R-:W-:Y:S05]  /*1250*/  @!P1 BRA !P3, `(.L_x_34) ;  /* 0x00000004002c9947 */ /* 0x000fea0005800000 */
[----:B------:R-:W-:-:S04]  /*1260*/  LOP3.LUT P3, RZ, R3, 0x7fffffff, RZ, 0xc0, !PT ;  /* 0x7fffffff03ff7812 */ /* 0x000fc8000786c0ff */
[----:B------:R-:W-:-:S13]  /*1270*/  PLOP3.LUT P1, PT, P1, P3, PT, 0x2f, 0xf2 ;  /* 0x0000000000f2781c */ /* 0x000fda0000f26577 */
[----:B------:R-:W-:Y:S05]  /*1280*/  @P1 BRA `(.L_x_35) ;  /* 0x0000000400181947 */ /* 0x000fea0003800000 */
[----:B------:R-:W-:-:S04]  /*1290*/  LOP3.LUT P1, RZ, R0, 0x7fffffff, RZ, 0xc0, !PT ;  /* 0x7fffffff00ff7812 */ /* 0x000fc8000782c0ff */
[----:B------:R-:W-:-:S13]  /*12a0*/  PLOP3.LUT P0, PT, P0, P1, PT, 0x2f, 0xf2 ;  /* 0x0000000000f2781c */ /* 0x000fda0000702577 */
[----:B------:R-:W-:Y:S05]  /*12b0*/  @P0 BRA `(.L_x_36) ;  /* 0x0000000400000947 */ /* 0x000fea0003800000 */
[----:B------:R-:W-:Y:S02]  /*12c0*/  ISETP.GE.AND P0, PT, R29, RZ, PT ;  /* 0x000000ff1d00720c */ /* 0x000fe40003f06270 */
[----:B------:R-:W-:-:S11]  /*12d0*/  ISETP.GE.AND P1, PT, R28, RZ, PT ;  /* 0x000000ff1c00720c */ /* 0x000fd60003f26270 */
[----:B------:R-:W-:Y:S01]  /*12e0*/  @P0 MOV R25, RZ ;  /* 0x000000ff00190202 */ /* 0x000fe20000000f00 */
[----:B------:R-:W-:Y:S02]  /*12f0*/  @!P0 IMAD.MOV.U32 R25, RZ, RZ, -0x40 ;  /* 0xffffffc0ff198424 */ /* 0x000fe400078e00ff */
[----:B------:R-:W-:Y:S01]  /*1300*/  @!P0 FFMA R3, R3, 1.84467440737095516160e+19, RZ ;  /* 0x5f80000003038823 */ /* 0x000fe200000000ff */
[----:B------:R-:W-:Y:S02]  /*1310*/  @!P1 FFMA R0, R0, 1.84467440737095516160e+19, RZ ;  /* 0x5f80000000009823 */ /* 0x000fe400000000ff */
[----:B------:R-:W-:-:S07]  /*1320*/  @!P1 IADD3 R25, PT, PT, R25, 0x40, RZ ;  /* 0x0000004019199810 */ /* 0x000fce0007ffe0ff */
.L_x_32:
[----:B------:R-:W-:Y:S01]  /*1330*/  LEA R29, R24, 0xc0800000, 0x17 ;  /* 0xc0800000181d7811 */ /* 0x000fe200078eb8ff */
[----:B------:R-:W-:Y:S01]  /*1340*/  BSSY.RECONVERGENT B4, `(.L_x_37) ;  /* 0x0000036000047945 */ /* 0x000fe20003800200 */
[----:B------:R-:W-:-:S03]  /*1350*/  IADD3 R26, PT, PT, R26, -0x7f, RZ ;  /* 0xffffff811a1a7810 */ /* 0x000fc60007ffe0ff */
[----:B------:R-:W-:Y:S01]  /*1360*/  IMAD.IADD R30, R0, 0x1, -R29 ;  /* 0x00000001001e7824 */ /* 0x000fe200078e0a1d */
[C---:B------:R-:W-:Y:S01]  /*1370*/  IADD3 R24, PT, PT, R26.reuse, 0x7f, -R24 ;  /* 0x0000007f1a187810 */ /* 0x040fe20007ffe818 */
[----:B------:R-:W-:Y:S02]  /*1380*/  IMAD R0, R26, -0x800000, R3 ;  /* 0xff8000001a007824 */ /* 0x000fe400078e0203 */
[----:B------:R-:W0:Y:S01]  /*1390*/  MUFU.RCP R28, R30 ;  /* 0x0000001e001c7308 */ /* 0x000e220000001000 */
[----:B------:R-:W-:Y:S01]  /*13a0*/  FADD.FTZ R29, -R30, -RZ ;  /* 0x800000ff1e1d7221 */ /* 0x000fe20000010100 */
[----:B------:R-:W-:-:S03]  /*13b0*/  IMAD.IADD R25, R24, 0x1, R25 ;  /* 0x0000000118197824 */ /* 0x000fc600078e0219 */
[----:B0-----:R-:W-:-:S04]  /*13c0*/  FFMA R31, R28, R29, 1 ;  /* 0x3f8000001c1f7423 */ /* 0x001fc8000000001d */
[----:B------:R-:W-:-:S04]  /*13d0*/  FFMA R31, R28, R31, R28 ;  /* 0x0000001f1c1f7223 */ /* 0x000fc8000000001c */
[----:B------:R-:W-:-:S04]  /*13e0*/  FFMA R28, R0, R31, RZ ;  /* 0x0000001f001c7223 */ /* 0x000fc800000000ff */
[----:B------:R-:W-:-:S04]  /*13f0*/  FFMA R3, R29, R28, R0 ;  /* 0x0000001c1d037223 */ /* 0x000fc80000000000 */
[----:B------:R-:W-:-:S04]  /*1400*/  FFMA R28, R31, R3, R28 ;  /* 0x000000031f1c7223 */ /* 0x000fc8000000001c */
[----:B------:R-:W-:-:S04]  /*1410*/  FFMA R29, R29, R28, R0 ;  /* 0x0000001c1d1d7223 */ /* 0x000fc80000000000 */
[----:B------:R-:W-:-:S05]  /*1420*/  FFMA R0, R31, R29, R28 ;  /* 0x0000001d1f007223 */ /* 0x000fca000000001c */
[----:B------:R-:W-:-:S04]  /*1430*/  SHF.R.U32.HI R3, RZ, 0x17, R0 ;  /* 0x00000017ff037819 */ /* 0x000fc80000011600 */
[----:B------:R-:W-:-:S04]  /*1440*/  LOP3.LUT R24, R3, 0xff, RZ, 0xc0, !PT ;  /* 0x000000ff03187812 */ /* 0x000fc800078ec0ff */
[----:B------:R-:W-:-:S05]  /*1450*/  IADD3 R3, PT, PT, R24, R25, RZ ;  /* 0x0000001918037210 */ /* 0x000fca0007ffe0ff */
[----:B------:R-:W-:-:S05]  /*1460*/  VIADD R24, R3, 0xffffffff ;  /* 0xffffffff03187836 */ /* 0x000fca0000000000 */
[----:B------:R-:W-:-:S13]  /*1470*/  ISETP.GE.U32.AND P0, PT, R24, 0xfe, PT ;  /* 0x000000fe1800780c */ /* 0x000fda0003f06070 */
[----:B------:R-:W-:Y:S05]  /*1480*/  @!P0 BRA `(.L_x_38) ;  /* 0x0000000000808947 */ /* 0x000fea0003800000 */
[----:B------:R-:W-:-:S13]  /*1490*/  ISETP.GT.AND P0, PT, R3, 0xfe, PT ;  /* 0x000000fe0300780c */ /* 0x000fda0003f04270 */
[----:B------:R-:W-:Y:S05]  /*14a0*/  @P0 BRA `(.L_x_39) ;  /* 0x00000000006c0947 */ /* 0x000fea0003800000 */
[----:B------:R-:W-:-:S13]  /*14b0*/  ISETP.GE.AND P0, PT, R3, 0x1, PT ;  /* 0x000000010300780c */ /* 0x000fda0003f06270 */
[----:B------:R-:W-:Y:S05]  /*14c0*/  @P0 BRA `(.L_x_40) ;  /* 0x0000000000740947 */ /* 0x000fea0003800000 */
[----:B------:R-:W-:Y:S02]  /*14d0*/  ISETP.GE.AND P0, PT, R3, -0x18, PT ;  /* 0xffffffe80300780c */ /* 0x000fe40003f06270 */
[----:B------:R-:W-:-:S11]  /*14e0*/  LOP3.LUT R0, R0, 0x80000000, RZ, 0xc0, !PT ;  /* 0x8000000000007812 */ /* 0x000fd600078ec0ff */
[----:B------:R-:W-:Y:S05]  /*14f0*/  @!P0 BRA `(.L_x_40) ;  /* 0x0000000000688947 */ /* 0x000fea0003800000 */
[CCC-:B------:R-:W-:Y:S01]  /*1500*/  FFMA.RZ R24, R31.reuse, R29.reuse, R28.reuse ;  /* 0x0000001d1f187223 */ /* 0x1c0fe2000000c01c */
[CCC-:B------:R-:W-:Y:S01]  /*1510*/  FFMA.RP R25, R31.reuse, R29.reuse, R28.reuse ;  /* 0x0000001d1f197223 */ /* 0x1c0fe2000000801c */
[----:B------:R-:W-:Y:S01]  /*1520*/  FFMA.RM R28, R31, R29, R28 ;  /* 0x0000001d1f1c7223 */ /* 0x000fe2000000401c */
[C---:B------:R-:W-:Y:S02]  /*1530*/  IADD3 R26, PT, PT, R3.reuse, 0x20, RZ ;  /* 0x00000020031a7810 */ /* 0x040fe40007ffe0ff */
[----:B------:R-:W-:Y:S02]  /*1540*/  LOP3.LUT R24, R24, 0x7fffff, RZ, 0xc0, !PT ;  /* 0x007fffff18187812 */ /* 0x000fe400078ec0ff */
[C---:B------:R-:W-:Y:S02]  /*1550*/  ISETP.NE.AND P3, PT, R3.reuse, RZ, PT ;  /* 0x000000ff0300720c */ /* 0x040fe40003f65270 */
[----:B------:R-:W-:Y:S02]  /*1560*/  LOP3.LUT R29, R24, 0x800000, RZ, 0xfc, !PT ;  /* 0x00800000181d7812 */ /* 0x000fe400078efcff */
[----:B------:R-:W-:Y:S01]  /*1570*/  ISETP.NE.AND P1, PT, R3, RZ, PT ;  /* 0x000000ff0300720c */ /* 0x000fe20003f25270 */
[----:B------:R-:W-:Y:S01]  /*1580*/  IMAD.MOV R3, RZ, RZ, -R3 ;  /* 0x000000ffff037224 */ /* 0x000fe200078e0a03 */
[----:B------:R-:W-:-:S02]  /*1590*/  SHF.L.U32 R26, R29, R26, RZ ;  /* 0x0000001a1d1a7219 */ /* 0x000fc400000006ff */
[----:B------:R-:W-:Y:S02]  /*15a0*/  FSETP.NEU.FTZ.AND P0, PT, R25, R28, PT ;  /* 0x0000001c1900720b */ /* 0x000fe40003f1d000 */
[----:B------:R-:W-:Y:S02]  /*15b0*/  SEL R24, R3, RZ, P3 ;  /* 0x000000ff03187207 */ /* 0x000fe40001800000 */
[----:B------:R-:W-:Y:S02]  /*15c0*/  ISETP.NE.AND P1, PT, R26, RZ, P1 ;  /* 0x000000ff1a00720c */ /* 0x000fe40000f25270 */
[----:B------:R-:W-:Y:S02]  /*15d0*/  SHF.R.U32.HI R26, RZ, R24, R29 ;  /* 0x00000018ff1a7219 */ /* 0x000fe4000001161d */
[----:B------:R-:W-:Y:S02]  /*15e0*/  PLOP3.LUT P0, PT, P0, P1, PT, 0xf8, 0x8f ;  /* 0x00000000008f781c */ /* 0x000fe40000703f70 */
[----:B------:R-:W-:-:S02]  /*15f0*/  SHF.R.U32.HI R24, RZ, 0x1, R26 ;  /* 0x00000001ff187819 */ /* 0x000fc4000001161a */
[----:B------:R-:W-:-:S04]  /*1600*/  SEL R3, RZ, 0x1, !P0 ;  /* 0x00000001ff037807 */ /* 0x000fc80004000000 */
[----:B------:R-:W-:-:S04]  /*1610*/  LOP3.LUT R3, R3, 0x1, R24, 0xf8, !PT ;  /* 0x0000000103037812 */ /* 0x000fc800078ef818 */
[----:B------:R-:W-:-:S04]  /*1620*/  LOP3.LUT R3, R3, R26, RZ, 0xc0, !PT ;  /* 0x0000001a03037212 */ /* 0x000fc800078ec0ff */
[----:B------:R-:W-:-:S04]  /*1630*/  IADD3 R3, PT, PT, R24, R3, RZ ;  /* 0x0000000318037210 */ /* 0x000fc80007ffe0ff */
[----:B------:R-:W-:Y:S01]  /*1640*/  LOP3.LUT R0, R3, R0, RZ, 0xfc, !PT ;  /* 0x0000000003007212 */ /* 0x000fe200078efcff */
[----:B------:R-:W-:Y:S06]  /*1650*/  BRA `(.L_x_40) ;  /* 0x0000000000107947 */ /* 0x000fec0003800000 */
.L_x_39:
[----:B------:R-:W-:-:S04]  /*1660*/  LOP3.LUT R0, R0, 0x80000000, RZ, 0xc0, !PT ;  /* 0x8000000000007812 */ /* 0x000fc800078ec0ff */
[----:B------:R-:W-:Y:S01]  /*1670*/  LOP3.LUT R0, R0, 0x7f800000, RZ, 0xfc, !PT ;  /* 0x7f80000000007812 */ /* 0x000fe200078efcff */
[----:B------:R-:W-:Y:S06]  /*1680*/  BRA `(.L_x_40) ;  /* 0x0000000000047947 */ /* 0x000fec0003800000 */
.L_x_38:
[----:B------:R-:W-:-:S07]  /*1690*/  IMAD R0, R25, 0x800000, R0 ;  /* 0x0080000019007824 */ /* 0x000fce00078e0200 */
.L_x_40:
[----:B------:R-:W-:Y:S05]  /*16a0*/  BSYNC.RECONVERGENT B4 ;  /* 0x0000000000047941 */ /* 0x000fea0003800200 */
.L_x_37:
[----:B------:R-:W-:Y:S05]  /*16b0*/  BRA `(.L_x_41) ;  /* 0x0000000000207947 */ /* 0x000fea0003800000 */
.L_x_36:
[----:B------:R-:W-:-:S04]  /*16c0*/  LOP3.LUT R0, R0, 0x80000000, R3, 0x48, !PT ;  /* 0x8000000000007812 */ /* 0x000fc800078e4803 */
[----:B------:R-:W-:Y:S01]  /*16d0*/  LOP3.LUT R0, R0, 0x7f800000, RZ, 0xfc, !PT ;  /* 0x7f80000000007812 */ /* 0x000fe200078efcff */
[----:B------:R-:W-:Y:S06]  /*16e0*/  BRA `(.L_x_41) ;  /* 0x0000000000147947 */ /* 0x000fec0003800000 */
.L_x_35:
[----:B------:R-:W-:Y:S01]  /*16f0*/  LOP3.LUT R0, R0, 0x80000000, R3, 0x48, !PT ;  /* 0x8000000000007812 */ /* 0x000fe200078e4803 */
[----:B------:R-:W-:Y:S06]  /*1700*/  BRA `(.L_x_41) ;  /* 0x00000000000c7947 */ /* 0x000fec0003800000 */
.L_x_34:
[----:B------:R-:W0:Y:S01]  /*1710*/  MUFU.RSQ R0, -QNAN ;  /* 0xffc0000000007908 */ /* 0x000e220000001400 */
[----:B------:R-:W-:Y:S05]  /*1720*/  BRA `(.L_x_41) ;  /* 0x0000000000047947 */ /* 0x000fea0003800000 */
.L_x_33:
[----:B------:R-:W-:-:S07]  /*1730*/  FADD.FTZ R0, R3, R0 ;  /* 0x0000000003007221 */ /* 0x000fce0000010000 */
.L_x_41:
[----:B------:R-:W-:Y:S05]  /*1740*/  BSYNC.RECONVERGENT B3 ;  /* 0x0000000000037941 */ /* 0x000fea0003800200 */
.L_x_31:
[----:B------:R-:W-:Y:S01]  /*1750*/  HFMA2 R25, -RZ, RZ, 0, 0 ;  /* 0x00000000ff197431 */ /* 0x000fe200000001ff */
[----:B------:R-:W-:-:S04]  /*1760*/  MOV R24, R8 ;  /* 0x0000000800187202 */ /* 0x000fc80000000f00 */
[----:B0-----:R-:W-:Y:S05]  /*1770*/  RET.REL.NODEC R24 `(_Z34polynomial_derivative_matrices_hatiPKfS0_Pf) ;  /* 0xffffffe818207950 */ /* 0x001fea0003c3ffff */
.L_x_42:
        /* <DEDUP_REMOVED lines=16> */
.L_x_232:


//--------------------- .text._Z39polynomial_derivative_matrices_diagonaliPf --------------------------
	.section	.text._Z39polynomial_derivative_matrices_diagonaliPf,"ax",@progbits
	.align	128
        .global         _Z39polynomial_derivative_matrices_diagonaliPf
        .type           _Z39polynomial_derivative_matrices_diagonaliPf,@function
        .size           _Z39polynomial_derivative_matrices_diagonaliPf,(.L_x_240 - _Z39polynomial_derivative_matrices_diagonaliPf)
        .other          _Z39polynomial_derivative_matrices_diagonaliPf,@"STO_CUDA_ENTRY STV_DEFAULT"
_Z39polynomial_derivative_matrices_diagonaliPf:
.text._Z39polynomial_derivative_matrices_diagonaliPf:
[----:B------:R-:W-:Y:S01]  /*0000*/  LDC R1, c[0x0][0x37c] ;  /* 0x0000df00ff017b82 */ /* 0x000fe20000000800 */
[----:B------:R-:W0:Y:S07]  /*0010*/  S2R R7, SR_TID.X ;  /* 0x0000000000077919 */ /* 0x000e2e0000002100 */
[----:B------:R-:W0:Y:S01]  /*0020*/  S2UR UR4, SR_CTAID.X ;  /* 0x00000000000479c3 */ /* 0x000e220000002500 */
[----:B------:R-:W1:Y:S07]  /*0030*/  LDCU UR6, c[0x0][0x380] ;  /* 0x00007000ff0677ac */ /* 0x000e6e0008000800 */
[----:B------:R-:W0:Y:S01]  /*0040*/  LDC R0, c[0x0][0x360] ;  /* 0x0000d800ff007b82 */ /* 0x000e220000000800 */
[----:B------:R-:W2:Y:S01]  /*0050*/  LDCU UR5, c[0x0][0x370] ;  /* 0x00006e00ff0577ac */ /* 0x000ea20008000800 */
[----:B0-----:R-:W-:-:S02]  /*0060*/  IMAD R7, R0, UR4, R7 ;  /* 0x0000000400077c24 */ /* 0x001fc4000f8e0207 */
[----:B--2---:R-:W-:-:S03]  /*0070*/  IMAD R0, R0, UR5, RZ ;  /* 0x0000000500007c24 */ /* 0x004fc6000f8e02ff */
[----:B-1----:R-:W-:-:S13]  /*0080*/  ISETP.GT.AND P0, PT, R7, UR6, PT ;  /* 0x0000000607007c0c */ /* 0x002fda000bf04270 */
[----:B------:R-:W-:Y:S05]  /*0090*/  @P0 EXIT ;  /* 0x000000000000094d */ /* 0x000fea0003800000 */
[----:B------:R-:W0:Y:S01]  /*00a0*/  LDCU.64 UR8, c[0x0][0x388] ;  /* 0x00007100ff0877ac */ /* 0x000e220008000a00 */
[----:B------:R-:W-:Y:S02]  /*00b0*/  IMAD.MOV.U32 R9, RZ, RZ, RZ ;  /* 0x000000ffff097224 */ /* 0x000fe400078e00ff */
[----:B------:R-:W-:Y:S01]  /*00c0*/  VIADD R6, R7, 0xffffffff ;  /* 0xffffffff07067836 */ /* 0x000fe20000000000 */
[----:B------:R-:W-:Y:S02]  /*00d0*/  UIADD3 UR4, UPT, UPT, UR6, UR6, URZ ;  /* 0x0000000606047290 */ /* 0x000fe4000fffe0ff */
[----:B------:R-:W-:Y:S01]  /*00e0*/  UIMAD UR5, UR6, UR6, UR6 ;  /* 0x00000006060572a4 */ /* 0x000fe2000f8e0206 */
[----:B------:R-:W1:Y:S03]  /*00f0*/  LDCU.64 UR10, c[0x0][0x358] ;  /* 0x00006b00ff0a77ac */ /* 0x000e660008000a00 */
[----:B------:R-:W-:Y:S01]  /*0100*/  UIMAD UR4, UR4, UR5, UR5 ;  /* 0x00000005040472a4 */ /* 0x000fe2000f8e0205 */
[----:B------:R-:W2:Y:S01]  /*0110*/  LDCU.64 UR12, c[0x0][0x388] ;  /* 0x00007100ff0c77ac */ /* 0x000ea20008000a00 */
[----:B0-----:R-:W-:-:S02]  /*0120*/  UIADD3 UR7, UP0, UPT, UR8, 0x8, URZ ;  /* 0x0000000808077890 */ /* 0x001fc4000ff1e0ff */
[----:B------:R-:W-:Y:S02]  /*0130*/  UIMAD.WIDE UR4, UR4, 0x2aaaaaab, URZ ;  /* 0x2aaaaaab040478a5 */ /* 0x000fe4000f8e02ff */
[----:B------:R-:W-:Y:S02]  /*0140*/  UIADD3.X UR8, UPT, UPT, URZ, UR9, URZ, UP0, !UPT ;  /* 0x00000009ff087290 */ /* 0x000fe400087fe4ff */
[----:B------:R-:W-:Y:S02]  /*0150*/  UIADD3 UR6, UPT, UPT, UR6, 0x2, URZ ;  /* 0x0000000206067890 */ /* 0x000fe4000fffe0ff */
[----:B-1----:R-:W-:-:S12]  /*0160*/  ULEA.HI UR5, UR5, UR5, URZ, 0x1 ;  /* 0x0000000505057291 */ /* 0x002fd8000f8f08ff */
.L_x_51:
[----:B01234-:R-:W0:Y:S01]  /*0170*/  LDC.64 R2, c[0x0][0x388] ;  /* 0x0000e200ff027b82 */ /* 0x01fe220000000a00 */
[C---:B------:R-:W-:Y:S01]  /*0180*/  IMAD R8, R7.reuse, UR6, RZ ;  /* 0x0000000607087c24 */ /* 0x040fe2000f8e02ff */
[----:B------:R-:W-:Y:S01]  /*0190*/  ISETP.GE.AND P0, PT, R7, 0x1, PT ;  /* 0x000000010700780c */ /* 0x000fe20003f06270 */
[----:B------:R-:W-:Y:S01]  /*01a0*/  BSSY.RECONVERGENT B0, `(.L_x_43) ;  /* 0x0000037000007945 */ /* 0x000fe20003800200 */
[----:B------:R-:W-:Y:S02]  /*01b0*/  IMAD.MOV.U32 R11, RZ, RZ, RZ ;  /* 0x000000ffff0b7224 */ /* 0x000fe400078e00ff */
[----:B------:R-:W-:-:S05]  /*01c0*/  IADD3 R5, PT, PT, R8, UR5, RZ ;  /* 0x0000000508057c10 */ /* 0x000fca000fffe0ff */
[----:B0-----:R-:W-:-:S05]  /*01d0*/  IMAD.WIDE R2, R5, 0x4, R2 ;  /* 0x0000000405027825 */ /* 0x001fca00078e0202 */
[----:B------:R0:W-:Y:S01]  /*01e0*/  STG.E desc[UR10][R2.64], RZ ;  /* 0x000000ff02007986 */ /* 0x0001e2000c10190a */
[----:B------:R-:W-:Y:S05]  /*01f0*/  @!P0 BRA `(.L_x_44) ;  /* 0x0000000000c48947 */ /* 0x000fea0003800000 */
[----:B------:R-:W-:Y:S01]  /*0200*/  IMAD R4, R0, R9, R6 ;  /* 0x0000000900047224 */ /* 0x000fe200078e0206 */
[----:B------:R-:W-:Y:S01]  /*0210*/  LOP3.LUT R16, R7, 0x3, RZ, 0xc0, !PT ;  /* 0x0000000307107812 */ /* 0x000fe200078ec0ff */
[----:B------:R-:W-:Y:S01]  /*0220*/  BSSY.RECONVERGENT B1, `(.L_x_45) ;  /* 0x000001d000017945 */ /* 0x000fe20003800200 */
[----:B------:R-:W-:Y:S02]  /*0230*/  IADD3 R21, PT, PT, R8, UR5, -R7 ;  /* 0x0000000508157c10 */ /* 0x000fe4000fffe807 */
[----:B------:R-:W-:Y:S02]  /*0240*/  CS2R R10, SRZ ;  /* 0x00000000000a7805 */ /* 0x000fe4000001ff00 */
[----:B------:R-:W-:Y:S02]  /*0250*/  ISETP.GE.U32.AND P1, PT, R4, 0x3, PT ;  /* 0x000000030400780c */ /* 0x000fe40003f26070 */
[----:B------:R-:W-:-:S11]  /*0260*/  ISETP.NE.AND P0, PT, R16, RZ, PT ;  /* 0x000000ff1000720c */ /* 0x000fd60003f05270 */
[----:B------:R-:W-:Y:S05]  /*0270*/  @!P1 BRA `(.L_x_46) ;  /* 0x00000000005c9947 */ /* 0x000fea0003800000 */
[----:B------:R-:W-:Y:S01]  /*0280*/  LOP3.LUT R10, R7, 0x7ffffffc, RZ, 0xc0, !PT ;  /* 0x7ffffffc070a7812 */ /* 0x000fe200078ec0ff */
[----:B------:R-:W-:Y:S01]  /*0290*/  IMAD.MOV.U32 R11, RZ, RZ, RZ ;  /* 0x000000ffff0b7224 */ /* 0x000fe200078e00ff */
[----:B------:R-:W-:-:S03]  /*02a0*/  MOV R13, R21 ;  /* 0x00000015000d7202 */ /* 0x000fc60000000f00 */
[----:B------:R-:W-:-:S07]  /*02b0*/  IMAD.MOV R12, RZ, RZ, -R10 ;  /* 0x000000ffff0c7224 */ /* 0x000fce00078e0a0a */
.L_x_47:
[----:B------:R-:W-:Y:S01]  /*02c0*/  MOV R4, UR7 ;  /* 0x0000000700047c02 */ /* 0x000fe20008000f00 */
[----:B------:R-:W-:-:S04]  /*02d0*/  IMAD.U32 R5, RZ, RZ, UR8 ;  /* 0x00000008ff057e24 */ /* 0x000fc8000f8e00ff */
[----:B------:R-:W-:-:S05]  /*02e0*/  IMAD.WIDE R4, R13, 0x4, R4 ;  /* 0x000000040d047825 */ /* 0x000fca00078e0204 */
[----:B------:R-:W3:Y:S02]  /*02f0*/  LDG.E R14, desc[UR10][R4.64+-0x8] ;  /* 0xfffff80a040e7981 */ /* 0x000ee4000c1e1900 */
[----:B-1-3--:R-:W-:-:S05]  /*0300*/  FADD R15, -R14, R11 ;  /* 0x0000000b0e0f7221 */ /* 0x00afca0000000100 */
[----:B------:R1:W-:Y:S04]  /*0310*/  STG.E desc[UR10][R2.64], R15 ;  /* 0x0000000f02007986 */ /* 0x0003e8000c10190a */
[----:B------:R-:W3:Y:S02]  /*0320*/  LDG.E R14, desc[UR10][R4.64+-0x4] ;  /* 0xfffffc0a040e7981 */ /* 0x000ee4000c1e1900 */
[----:B---3--:R-:W-:-:S05]  /*0330*/  FADD R17, R15, -R14 ;  /* 0x8000000e0f117221 */ /* 0x008fca0000000000 */
[----:B------:R1:W-:Y:S04]  /*0340*/  STG.E desc[UR10][R2.64], R17 ;  /* 0x0000001102007986 */ /* 0x0003e8000c10190a */
[----:B------:R-:W3:Y:S02]  /*0350*/  LDG.E R14, desc[UR10][R4.64] ;  /* 0x0000000a040e7981 */ /* 0x000ee4000c1e1900 */
[----:B---3--:R-:W-:-:S05]  /*0360*/  FADD R19, R17, -R14 ;  /* 0x8000000e11137221 */ /* 0x008fca0000000000 */
[----:B------:R1:W-:Y:S04]  /*0370*/  STG.E desc[UR10][R2.64], R19 ;  /* 0x0000001302007986 */ /* 0x0003e8000c10190a */
[----:B------:R-:W3:Y:S01]  /*0380*/  LDG.E R14, desc[UR10][R4.64+0x4] ;  /* 0x0000040a040e7981 */ /* 0x000ee2000c1e1900 */
[----:B------:R-:W-:Y:S01]  /*0390*/  IADD3 R12, PT, PT, R12, 0x4, RZ ;  /* 0x000000040c0c7810 */ /* 0x000fe20007ffe0ff */
[----:B------:R-:W-:-:S03]  /*03a0*/  VIADD R13, R13, 0x4 ;  /* 0x000000040d0d7836 */ /* 0x000fc60000000000 */
[----:B------:R-:W-:Y:S01]  /*03b0*/  ISETP.NE.AND P1, PT, R12, RZ, PT ;  /* 0x000000ff0c00720c */ /* 0x000fe20003f25270 */
[----:B---3--:R-:W-:-:S05]  /*03c0*/  FADD R11, R19, -R14 ;  /* 0x8000000e130b7221 */ /* 0x008fca0000000000 */
[----:B------:R1:W-:Y:S07]  /*03d0*/  STG.E desc[UR10][R2.64], R11 ;  /* 0x0000000b02007986 */ /* 0x0003ee000c10190a */
[----:B------:R-:W-:Y:S05]  /*03e0*/  @P1 BRA `(.L_x_47) ;  /* 0xfffffffc00b41947 */ /* 0x000fea000383ffff */
.L_x_46:
[----:B--2---:R-:W-:Y:S05]  /*03f0*/  BSYNC.RECONVERGENT B1 ;  /* 0x0000000000017941 */ /* 0x004fea0003800200 */
.L_x_45:
[----:B------:R-:W-:Y:S05]  /*0400*/  @!P0 BRA `(.L_x_44) ;  /* 0x0000000000408947 */ /* 0x000fea0003800000 */
[----:B------:R-:W2:Y:S01]  /*0410*/  LDC.64 R4, c[0x0][0x388] ;  /* 0x0000e200ff047b82 */ /* 0x000ea20000000a00 */
[----:B------:R-:W-:-:S05]  /*0420*/  IADD3 R13, PT, PT, R21, R10, RZ ;  /* 0x0000000a150d7210 */ /* 0x000fca0007ffe0ff */
[----:B--2---:R-:W-:-:S05]  /*0430*/  IMAD.WIDE R4, R13, 0x4, R4 ;  /* 0x000000040d047825 */ /* 0x004fca00078e0204 */
[----:B------:R-:W1:Y:S01]  /*0440*/  LDG.E R10, desc[UR10][R4.64] ;  /* 0x0000000a040a7981 */ /* 0x000e62000c1e1900 */
[----:B------:R-:W-:Y:S01]  /*0450*/  ISETP.NE.AND P0, PT, R16, 0x1, PT ;  /* 0x000000011000780c */ /* 0x000fe20003f05270 */
[----:B-1----:R-:W-:-:S05]  /*0460*/  FADD R11, R11, -R10 ;  /* 0x8000000a0b0b7221 */ /* 0x002fca0000000000 */
[----:B------:R3:W-:Y:S07]  /*0470*/  STG.E desc[UR10][R2.64], R11 ;  /* 0x0000000b02007986 */ /* 0x0007ee000c10190a */
[----:B------:R-:W-:Y:S05]  /*0480*/  @!P0 BRA `(.L_x_44) ;  /* 0x0000000000208947 */ /* 0x000fea0003800000 */
[----:B------:R-:W3:Y:S01]  /*0490*/  LDG.E R10, desc[UR10][R4.64+0x4] ;  /* 0x0000040a040a7981 */ /* 0x000ee2000c1e1900 */
[----:B------:R-:W-:Y:S01]  /*04a0*/  ISETP.NE.AND P0, PT, R16, 0x2, PT ;  /* 0x000000021000780c */ /* 0x000fe20003f05270 */
[----:B---3--:R-:W-:-:S05]  /*04b0*/  FADD R11, R11, -R10 ;  /* 0x8000000a0b0b7221 */ /* 0x008fca0000000000 */
[----:B------:R4:W-:Y:S07]  /*04c0*/  STG.E desc[UR10][R2.64], R11 ;  /* 0x0000000b02007986 */ /* 0x0009ee000c10190a */
[----:B------:R-:W-:Y:S05]  /*04d0*/  @!P0 BRA `(.L_x_44) ;  /* 0x00000000000c8947 */ /* 0x000fea0003800000 */
[----:B------:R-:W4:Y:S02]  /*04e0*/  LDG.E R4, desc[UR10][R4.64+0x8] ;  /* 0x0000080a04047981 */ /* 0x000f24000c1e1900 */
[----:B----4-:R-:W-:-:S05]  /*04f0*/  FADD R11, R11, -R4 ;  /* 0x800000040b0b7221 */ /* 0x010fca0000000000 */
[----:B------:R1:W-:Y:S02]  /*0500*/  STG.E desc[UR10][R2.64], R11 ;  /* 0x0000000b02007986 */ /* 0x0003e4000c10190a */
.L_x_44:
[----:B--2---:R-:W-:Y:S05]  /*0510*/  BSYNC.RECONVERGENT B0 ;  /* 0x0000000000007941 */ /* 0x004fea0003800200 */
.L_x_43:
[----:B------:R-:W2:Y:S01]  /*0520*/  LDC R12, c[0x0][0x380] ;  /* 0x0000e000ff0c7b82 */ /* 0x000ea20000000800 */
[----:B------:R-:W-:Y:S01]  /*0530*/  BSSY.RECONVERGENT B0, `(.L_x_48) ;  /* 0x0000010000007945 */ /* 0x000fe20003800200 */
[----:B--2---:R-:W-:-:S13]  /*0540*/  ISETP.GE.AND P0, PT, R7, R12, PT ;  /* 0x0000000c0700720c */ /* 0x004fda0003f06270 */
[----:B------:R-:W-:Y:S05]  /*0550*/  @P0 BRA `(.L_x_49) ;  /* 0x0000000000340947 */ /* 0x000fea0003800000 */
[--C-:B-1----:R-:W-:Y:S01]  /*0560*/  IADD3 R15, PT, PT, R8, UR5, -R7.reuse ;  /* 0x00000005080f7c10 */ /* 0x102fe2000fffe807 */
[----:B------:R-:W-:-:S03]  /*0570*/  IMAD.MOV.U32 R8, RZ, RZ, R7 ;  /* 0x000000ffff087224 */ /* 0x000fc600078e0007 */
[----:B------:R-:W-:-:S07]  /*0580*/  SHF.R.S32.HI R13, RZ, 0x1f, R15 ;  /* 0x0000001fff0d7819 */ /* 0x000fce000001140f */
.L_x_50:
[----:B------:R-:W-:-:S04]  /*0590*/  IADD3 R5, P0, PT, R15, R8, RZ ;  /* 0x000000080f057210 */ /* 0x000fc80007f1e0ff */
[----:B------:R-:W-:Y:S02]  /*05a0*/  LEA.HI.X.SX32 R10, R8, R13, 0x1, P0 ;  /* 0x0000000d080a7211 */ /* 0x000fe400000f0eff */
[----:B------:R-:W-:-:S04]  /*05b0*/  LEA R4, P0, R5, UR12, 0x2 ;  /* 0x0000000c05047c11 */ /* 0x000fc8000f8010ff */
[----:B------:R-:W-:-:S05]  /*05c0*/  LEA.HI.X R5, R5, UR13, R10, 0x2, P0 ;  /* 0x0000000d05057c11 */ /* 0x000fca00080f140a */
[----:B------:R-:W3:Y:S01]  /*05d0*/  LDG.E R4, desc[UR10][R4.64+0x4] ;  /* 0x0000040a04047981 */ /* 0x000ee2000c1e1900 */
[----:B------:R-:W-:-:S04]  /*05e0*/  IADD3 R8, PT, PT, R8, 0x1, RZ ;  /* 0x0000000108087810 */ /* 0x000fc80007ffe0ff */
[----:B------:R-:W-:Y:S01]  /*05f0*/  ISETP.GE.AND P0, PT, R8, R12, PT ;  /* 0x0000000c0800720c */ /* 0x000fe20003f06270 */
[----:B--234-:R-:W-:-:S05]  /*0600*/  FADD R11, -R4, R11 ;  /* 0x0000000b040b7221 */ /* 0x01cfca0000000100 */
[----:B------:R2:W-:Y:S07]  /*0610*/  STG.E desc[UR10][R2.64], R11 ;  /* 0x0000000b02007986 */ /* 0x0005ee000c10190a */
[----:B------:R-:W-:Y:S05]  /*0620*/  @!P0 BRA `(.L_x_50) ;  /* 0xfffffffc00d88947 */ /* 0x000fea000383ffff */
.L_x_49:
[----:B------:R-:W-:Y:S05]  /*0630*/  BSYNC.RECONVERGENT B0 ;  /* 0x0000000000007941 */ /* 0x000fea0003800200 */
.L_x_48:
[----:B------:R-:W-:Y:S01]  /*0640*/  IMAD.IADD R7, R0, 0x1, R7 ;  /* 0x0000000100077824 */ /* 0x000fe200078e0207 */
[----:B------:R-:W-:-:S04]  /*0650*/  IADD3 R9, PT, PT, R9, 0x1, RZ ;  /* 0x0000000109097810 */ /* 0x000fc80007ffe0ff */
[----:B------:R-:W-:-:S13]  /*0660*/  ISETP.GT.AND P0, PT, R7, R12, PT ;  /* 0x0000000c0700720c */ /* 0x000fda0003f04270 */
[----:B------:R-:W-:Y:S05]  /*0670*/  @!P0 BRA `(.L_x_51) ;  /* 0xfffffff800bc8947 */ /* 0x000fea000383ffff */
[----:B------:R-:W-:Y:S05]  /*0680*/  EXIT ;  /* 0x000000000000794d */ /* 0x000fea0003800000 */
.L_x_52:
        /* <DEDUP_REMOVED lines=15> */
.L_x_240:


//--------------------- .text._Z30polynomial_derivative_matricesiPKfS0_Pf --------------------------
	.section	.text._Z30polynomial_derivative_matricesiPKfS0_Pf,"ax",@progbits
	.align	128
        .global         _Z30polynomial_derivative_matricesiPKfS0_Pf
        .type           _Z30polynomial_derivative_matricesiPKfS0_Pf,@function
        .size           _Z30polynomial_derivative_matricesiPKfS0_Pf,(.L_x_233 - _Z30polynomial_derivative_matricesiPKfS0_Pf)
        .other          _Z30polynomial_derivative_matricesiPKfS0_Pf,@"STO_CUDA_ENTRY STV_DEFAULT"
_Z30polynomial_derivative_matricesiPKfS0_Pf:
.text._Z30polynomial_derivative_matricesiPKfS0_Pf:
        /* <DEDUP_REMOVED lines=25> */
[----:B------:R-:W-:Y:S01]  /*0190*/  USHF.R.S32.HI UR7, URZ, 0x1, UR5 ;  /* 0x00000001ff077899 */ /* 0x000fe20008011405 */
[----:B------:R-:W-:Y:S01]  /*01a0*/  ISETP.NE.U32.AND P3, PT, RZ, UR6, PT ;  /* 0x00000006ff007c0c */ /* 0x000fe2000bf65070 */
[----:B------:R-:W1:Y:S01]  /*01b0*/  LDCU UR9, c[0x0][0x370] ;  /* 0x00006e00ff0977ac */ /* 0x000e620008000800 */
[C---:B------:R-:W-:Y:S01]  /*01c0*/  VIADDMNMX R3, R16.reuse, 0xffffffff, R3, !PT ;  /* 0xffffffff10037846 */ /* 0x040fe20007800103 */
[----:B------:R-:W-:Y:S01]  /*01d0*/  VIADD R17, R16, UR6 ;  /* 0x0000000610117c36 */ /* 0x000fe20008000000 */
[----:B------:R-:W-:-:S03]  /*01e0*/  USHF.L.U32 UR11, UR6, 0x2, URZ ;  /* 0x00000002060b7899 */ /* 0x000fc600080006ff */
[----:B------:R-:W-:Y:S01]  /*01f0*/  IMAD.IADD R3, R3, 0x1, -R16 ;  /* 0x0000000103037824 */ /* 0x000fe200078e0a10 */
[----:B------:R-:W-:Y:S01]  /*0200*/  UIMAD.WIDE UR4, UR4, 0x2aaaaaab, URZ ;  /* 0x2aaaaaab040478a5 */ /* 0x000fe2000f8e02ff */
[----:B------:R-:W-:Y:S01]  /*0210*/  VIADD R20, R17, UR6 ;  /* 0x0000000611147c36 */ /* 0x000fe20008000000 */
[----:B0-----:R-:W0:Y:S01]  /*0220*/  MUFU.RCP R6, R6 ;  /* 0x0000000600067308 */ /* 0x001e220000001000 */
[----:B------:R-:W2:Y:S01]  /*0230*/  LDCU.64 UR12, c[0x0][0x358] ;  /* 0x00006b00ff0c77ac */ /* 0x000ea20008000a00 */
[----:B------:R-:W-:Y:S01]  /*0240*/  IADD3 R0, PT, PT, R3, 0x1, RZ ;  /* 0x0000000103007810 */ /* 0x000fe20007ffe0ff */
[----:B------:R-:W3:Y:S03]  /*0250*/  LDCU UR14, c[0x0][0x380] ;  /* 0x00007000ff0e77ac */ /* 0x000ee60008000800 */
[----:B------:R-:W-:Y:S01]  /*0260*/  ISETP.NE.AND P0, PT, R0, RZ, PT ;  /* 0x000000ff0000720c */ /* 0x000fe20003f05270 */
[----:B-1----:R-:W-:-:S03]  /*0270*/  UIMAD UR4, UR8, UR9, URZ ;  /* 0x00000009080472a4 */ /* 0x002fc6000f8e02ff */
[----:B------:R-:W-:Y:S01]  /*0280*/  SEL R18, RZ, 0x1, !P0 ;  /* 0x00000001ff127807 */ /* 0x000fe20004000000 */
[----:B------:R-:W-:Y:S01]  /*0290*/  ULEA.HI UR5, UR5, UR5, URZ, 0x1 ;  /* 0x0000000505057291 */ /* 0x000fe2000f8f08ff */
[----:B0-----:R-:W-:-:S07]  /*02a0*/  IADD3 R4, PT, PT, R6, 0xffffffe, RZ ;  /* 0x0ffffffe06047810 */ /* 0x001fce0007ffe0ff */
[----:B------:R-:W-:Y:S01]  /*02b0*/  @!P0 IMAD.MOV R3, RZ, RZ, R0 ;  /* 0x000000ffff038224 */ /* 0x000fe200078e0200 */
[----:B------:R0:W1:Y:S02]  /*02c0*/  F2I.FTZ.U32.TRUNC.NTZ R5, R4 ;  /* 0x0000000400057305 */ /* 0x000064000021f000 */
[----:B0-----:R-:W-:Y:S02]  /*02d0*/  HFMA2 R4, -RZ, RZ, 0, 0 ;  /* 0x00000000ff047431 */ /* 0x001fe400000001ff */
[----:B-1----:R-:W-:-:S04]  /*02e0*/  IMAD R7, R7, R5, RZ ;  /* 0x0000000507077224 */ /* 0x002fc800078e02ff */
[----:B------:R-:W-:Y:S02]  /*02f0*/  IMAD.HI.U32 R6, R5, R7, R4 ;  /* 0x0000000705067227 */ /* 0x000fe400078e0004 */
[----:B------:R-:W0:Y:S04]  /*0300*/  LDC.64 R4, c[0x0][0x388] ;  /* 0x0000e200ff047b82 */ /* 0x000e280000000a00 */
[----:B------:R-:W-:-:S04]  /*0310*/  IMAD.HI.U32 R9, R6, R3, RZ ;  /* 0x0000000306097227 */ /* 0x000fc800078e00ff */
[----:B------:R-:W1:Y:S01]  /*0320*/  LDC.64 R6, c[0x0][0x390] ;  /* 0x0000e400ff067b82 */ /* 0x000e620000000a00 */
[----:B------:R-:W-:-:S05]  /*0330*/  IADD3 R0, PT, PT, -R9, RZ, RZ ;  /* 0x000000ff09007210 */ /* 0x000fca0007ffe1ff */
[----:B------:R-:W-:-:S05]  /*0340*/  IMAD R3, R0, UR6, R3 ;  /* 0x0000000600037c24 */ /* 0x000fca000f8e0203 */
[----:B------:R-:W-:-:S13]  /*0350*/  ISETP.GE.U32.AND P1, PT, R3, UR6, PT ;  /* 0x0000000603007c0c */ /* 0x000fda000bf26070 */
[----:B------:R-:W-:Y:S02]  /*0360*/  @P1 VIADD R3, R3, -UR6 ;  /* 0x8000000603031c36 */ /* 0x000fe40008000000 */
[----:B------:R-:W-:-:S03]  /*0370*/  @P1 VIADD R9, R9, 0x1 ;  /* 0x0000000109091836 */ /* 0x000fc60000000000 */
[----:B------:R-:W-:Y:S02]  /*0380*/  ISETP.GE.U32.AND P2, PT, R3, UR6, PT ;  /* 0x0000000603007c0c */ /* 0x000fe4000bf46070 */
[----:B------:R-:W-:-:S05]  /*0390*/  IADD3 R3, PT, PT, R2, UR7, RZ ;  /* 0x0000000702037c10 */ /* 0x000fca000fffe0ff */
[----:B0-----:R-:W-:-:S04]  /*03a0*/  IMAD.WIDE R4, R3, 0x4, R4 ;  /* 0x0000000403047825 */ /* 0x001fc800078e0204 */
[----:B-1----:R-:W-:Y:S01]  /*03b0*/  IMAD.WIDE R6, R3, 0x4, R6 ;  /* 0x0000000403067825 */ /* 0x002fe200078e0206 */
[----:B------:R-:W-:Y:S02]  /*03c0*/  IADD3 R10, P1, PT, R4, UR11, RZ ;  /* 0x0000000b040a7c10 */ /* 0x000fe4000ff3e0ff */
[----:B------:R-:W-:Y:S02]  /*03d0*/  @P2 IADD3 R9, PT, PT, R9, 0x1, RZ ;  /* 0x0000000109092810 */ /* 0x000fe40007ffe0ff */
[----:B------:R-:W-:Y:S01]  /*03e0*/  @!P3 LOP3.LUT R9, RZ, UR6, RZ, 0x33, !PT ;  /* 0x00000006ff09bc12 */ /* 0x000fe2000f8e33ff */
[----:B------:R-:W-:Y:S01]  /*03f0*/  IMAD.X R11, RZ, RZ, R5, P1 ;  /* 0x000000ffff0b7224 */ /* 0x000fe200008e0605 */
[----:B------:R-:W-:Y:S02]  /*0400*/  IADD3 R8, P0, PT, R6, UR11, RZ ;  /* 0x0000000b06087c10 */ /* 0x000fe4000ff1e0ff */
[----:B------:R-:W-:Y:S02]  /*0410*/  IADD3 R18, PT, PT, R18, R9, RZ ;  /* 0x0000000912127210 */ /* 0x000fe40007ffe0ff */
[----:B--23--:R-:W-:-:S09]  /*0420*/  IADD3.X R9, PT, PT, RZ, R7, RZ, P0, !PT ;  /* 0x00000007ff097210 */ /* 0x00cfd200007fe4ff */
.L_x_84:
[----:B0-----:R-:W0:Y:S01]  /*0430*/  LDCU UR8, c[0x0][0x380] ;  /* 0x00007000ff0877ac */ /* 0x001e220008000800 */
[----:B------:R-:W-:Y:S01]  /*0440*/  BSSY.RECONVERGENT B0, `(.L_x_53) ;  /* 0x00000f4000007945 */ /* 0x000fe20003800200 */
[----:B0-----:R-:W-:-:S13]  /*0450*/  ISETP.GT.AND P0, PT, R2, UR8, PT ;  /* 0x0000000802007c0c */ /* 0x001fda000bf04270 */
[----:B-1234-:R-:W-:Y:S05]  /*0460*/  @P0 BRA `(.L_x_54) ;  /* 0x0000000c00c40947 */ /* 0x01efea0003800000 */
[----:B------:R-:W0:Y:S01]  /*0470*/  LDC.64 R12, c[0x0][0x390] ;  /* 0x0000e400ff0c7b82 */ /* 0x000e220000000a00 */
[----:B------:R-:W-:Y:S01]  /*0480*/  LOP3.LUT R27, R18, 0x3, RZ, 0xc0, !PT ;  /* 0x00000003121b7812 */ /* 0x000fe200078ec0ff */
[----:B------:R-:W-:Y:S01]  /*0490*/  IMAD.U32 R0, RZ, RZ, UR10 ;  /* 0x0000000aff007e24 */ /* 0x000fe2000f8e00ff */
[----:B------:R-:W-:Y:S01]  /*04a0*/  IADD3 R3, PT, PT, R19, UR7, RZ ;  /* 0x0000000713037c10 */ /* 0x000fe2000fffe0ff */
[----:B------:R-:W-:Y:S01]  /*04b0*/  BSSY.RECONVERGENT B3, `(.L_x_55) ;  /* 0x0000064000037945 */ /* 0x000fe20003800200 */
[----:B------:R-:W-:Y:S01]  /*04c0*/  ISETP.NE.AND P0, PT, R27, 0x3, PT ;  /* 0x000000031b00780c */ /* 0x000fe20003f05270 */
[----:B------:R-:W-:Y:S01]  /*04d0*/  IMAD R21, R19, R0, UR5 ;  /* 0x0000000513157e24 */ /* 0x000fe2000f8e0200 */
[----:B------:R-:W-:Y:S01]  /*04e0*/  MOV R22, R2 ;  /* 0x0000000200167202 */ /* 0x000fe20000000f00 */
[----:B------:R-:W1:Y:S01]  /*04f0*/  LDC.64 R14, c[0x0][0x388] ;  /* 0x0000e200ff0e7b82 */ /* 0x000e620000000a00 */
[----:B0-----:R-:W-:-:S04]  /*0500*/  IMAD.WIDE R12, R3, 0x4, R12 ;  /* 0x00000004030c7825 */ /* 0x001fc800078e020c */
[----:B-1----:R-:W-:-:S05]  /*0510*/  IMAD.WIDE R14, R3, 0x4, R14 ;  /* 0x00000004030e7825 */ /* 0x002fca00078e020e */
[----:B------:R-:W-:Y:S05]  /*0520*/  @!P0 BRA `(.L_x_56) ;  /* 0x0000000400708947 */ /* 0x000fea0003800000 */
[----:B------:R-:W-:Y:S01]  /*0530*/  ISETP.NE.AND P0, PT, R19, R2, PT ;  /* 0x000000021300720c */ /* 0x000fe20003f05270 */
[----:B------:R-:W-:-:S12]  /*0540*/  BSSY.RECONVERGENT B4, `(.L_x_57) ;  /* 0x0000019000047945 */ /* 0x000fd80003800200 */
[----:B------:R-:W-:Y:S05]  /*0550*/  @!P0 BRA `(.L_x_58) ;  /* 0x00000000005c8947 */ /* 0x000fea0003800000 */
[----:B------:R-:W2:Y:S04]  /*0560*/  LDG.E R22, desc[UR12][R14.64] ;  /* 0x0000000c0e167981 */ /* 0x000ea8000c1e1900 */
[----:B------:R-:W2:Y:S04]  /*0570*/  LDG.E R23, desc[UR12][R4.64] ;  /* 0x0000000c04177981 */ /* 0x000ea8000c1e1900 */
[----:B------:R-:W3:Y:S04]  /*0580*/  LDG.E R3, desc[UR12][R12.64] ;  /* 0x0000000c0c037981 */ /* 0x000ee8000c1e1900 */
[----:B------:R-:W4:Y:S01]  /*0590*/  LDG.E R0, desc[UR12][R6.64] ;  /* 0x0000000c06007981 */ /* 0x000f22000c1e1900 */
[----:B------:R-:W-:Y:S01]  /*05a0*/  BSSY.RECONVERGENT B5, `(.L_x_59) ;  /* 0x000000e000057945 */ /* 0x000fe20003800200 */
[----:B--2---:R-:W-:-:S04]  /*05b0*/  FADD R22, R22, -R23 ;  /* 0x8000001716167221 */ /* 0x004fc80000000000 */
[----:B---3--:R-:W-:-:S04]  /*05c0*/  FMUL R25, R3, R22 ;  /* 0x0000001603197220 */ /* 0x008fc80000400000 */
[----:B------:R-:W0:Y:S08]  /*05d0*/  MUFU.RCP R3, R25 ;  /* 0x0000001900037308 */ /* 0x000e300000001000 */
[----:B----4-:R-:W1:Y:S01]  /*05e0*/  FCHK P0, R0, R25 ;  /* 0x0000001900007302 */ /* 0x010e620000000000 */
[----:B0-----:R-:W-:-:S04]  /*05f0*/  FFMA R22, -R25, R3, 1 ;  /* 0x3f80000019167423 */ /* 0x001fc80000000103 */
[----:B------:R-:W-:-:S04]  /*0600*/  FFMA R3, R3, R22, R3 ;  /* 0x0000001603037223 */ /* 0x000fc80000000003 */
[----:B------:R-:W-:-:S04]  /*0610*/  FFMA R22, R0, R3, RZ ;  /* 0x0000000300167223 */ /* 0x000fc800000000ff */
[----:B------:R-:W-:-:S04]  /*0620*/  FFMA R23, -R25, R22, R0 ;  /* 0x0000001619177223 */ /* 0x000fc80000000100 */
[----:B------:R-:W-:Y:S01]  /*0630*/  FFMA R3, R3, R23, R22 ;  /* 0x0000001703037223 */ /* 0x000fe20000000016 */
[----:B-1----:R-:W-:Y:S06]  /*0640*/  @!P0 BRA `(.L_x_60) ;  /* 0x00000000000c8947 */ /* 0x002fec0003800000 */
[----:B------:R-:W-:Y:S01]  /*0650*/  IMAD.MOV.U32 R3, RZ, RZ, R25 ;  /* 0x000000ffff037224 */ /* 0x000fe200078e0019 */
[----:B------:R-:W-:-:S07]  /*0660*/  MOV R24, 0x680 ;  /* 0x0000068000187802 */ /* 0x000fce0000000f00 */
[----:B------:R-:W-:Y:S05]  /*0670*/  CALL.REL.NOINC `($__internal_1_$__cuda_sm3x_div_rn_noftz_f32_slowpath) ;  /* 0x0000000c00587944 */ /* 0x000fea0003c00000 */
.L_x_60:
[----:B------:R-:W-:Y:S05]  /*0680*/  BSYNC.RECONVERGENT B5 ;  /* 0x0000000000057941 */ /* 0x000fea0003800200 */
.L_x_59:
[----:B------:R-:W0:Y:S01]  /*0690*/  LDC.64 R22, c[0x0][0x398] ;  /* 0x0000e600ff167b82 */ /* 0x000e220000000a00 */
[----:B------:R-:W-:-:S05]  /*06a0*/  IADD3 R25, PT, PT, R2, R21, RZ ;  /* 0x0000001502197210 */ /* 0x000fca0007ffe0ff */
[----:B0-----:R-:W-:-:S05]  /*06b0*/  IMAD.WIDE R22, R25, 0x4, R22 ;  /* 0x0000000419167825 */ /* 0x001fca00078e0216 */
[----:B------:R0:W-:Y:S02]  /*06c0*/  STG.E desc[UR12][R22.64], R3 ;  /* 0x0000000316007986 */ /* 0x0001e4000c10190c */
.L_x_58:
[----:B------:R-:W-:Y:S05]  /*06d0*/  BSYNC.RECONVERGENT B4 ;  /* 0x0000000000047941 */ /* 0x000fea0003800200 */
.L_x_57:
[----:B------:R-:W-:Y:S01]  /*06e0*/  ISETP.NE.AND P0, PT, R27, RZ, PT ;  /* 0x000000ff1b00720c */ /* 0x000fe20003f05270 */
[----:B0-----:R-:W-:-:S12]  /*06f0*/  IMAD.MOV.U32 R22, RZ, RZ, R16 ;  /* 0x000000ffff167224 */ /* 0x001fd800078e0010 */
        /* <DEDUP_REMOVED lines=19> */
[----:B------:R-:W-:Y:S02]  /*0830*/  MOV R3, R25 ;  /* 0x0000001900037202 */ /* 0x000fe40000000f00 */
[----:B------:R-:W-:-:S07]  /*0840*/  MOV R24, 0x860 ;  /* 0x0000086000187802 */ /* 0x000fce0000000f00 */
[----:B------:R-:W-:Y:S05]  /*0850*/  CALL.REL.NOINC `($__internal_1_$__cuda_sm3x_div_rn_noftz_f32_slowpath) ;  /* 0x0000000800e07944 */ /* 0x000fea0003c00000 */
.L_x_64:
[----:B------:R-:W-:Y:S05]  /*0860*/  BSYNC.RECONVERGENT B5 ;  /* 0x0000000000057941 */ /* 0x000fea0003800200 */
.L_x_63:
[----:B------:R-:W0:Y:S01]  /*0870*/  LDC.64 R22, c[0x0][0x398] ;  /* 0x0000e600ff167b82 */ /* 0x000e220000000a00 */
[----:B------:R-:W-:-:S04]  /*0880*/  IMAD.IADD R25, R16, 0x1, R21 ;  /* 0x0000000110197824 */ /* 0x000fc800078e0215 */
[----:B0-----:R-:W-:-:S05]  /*0890*/  IMAD.WIDE R22, R25, 0x4, R22 ;  /* 0x0000000419167825 */ /* 0x001fca00078e0216 */
[----:B------:R0:W-:Y:S02]  /*08a0*/  STG.E desc[UR12][R22.64], R3 ;  /* 0x0000000316007986 */ /* 0x0001e4000c10190c */
.L_x_62:
[----:B------:R-:W-:Y:S05]  /*08b0*/  BSYNC.RECONVERGENT B4 ;  /* 0x0000000000047941 */ /* 0x000fea0003800200 */
.L_x_61:
[----:B------:R-:W-:Y:S02]  /*08c0*/  ISETP.NE.AND P0, PT, R27, 0x1, PT ;  /* 0x000000011b00780c */ /* 0x000fe40003f05270 */
[----:B0-----:R-:W-:-:S11]  /*08d0*/  MOV R22, R17 ;  /* 0x0000001100167202 */ /* 0x001fd60000000f00 */
[----:B------:R-:W-:Y:S05]  /*08e0*/  @!P0 BRA `(.L_x_56) ;  /* 0x0000000000808947 */ /* 0x000fea0003800000 */
[----:B------:R-:W-:Y:S01]  /*08f0*/  ISETP.NE.AND P0, PT, R19, R17, PT ;  /* 0x000000111300720c */ /* 0x000fe20003f05270 */
[----:B------:R-:W-:-:S12]  /*0900*/  IMAD.MOV.U32 R22, RZ, RZ, R20 ;  /* 0x000000ffff167224 */ /* 0x000fd800078e0014 */
[----:B------:R-:W-:Y:S05]  /*0910*/  @!P0 BRA `(.L_x_56) ;  /* 0x0000000000748947 */ /* 0x000fea0003800000 */
[----:B------:R-:W-:Y:S01]  /*0920*/  USHF.L.U32 UR8, UR6, 0x2, URZ ;  /* 0x0000000206087899 */ /* 0x000fe200080006ff */
[----:B------:R-:W2:Y:S04]  /*0930*/  LDG.E R26, desc[UR12][R14.64] ;  /* 0x0000000c0e1a7981 */ /* 0x000ea8000c1e1900 */
[----:B------:R-:W3:Y:S01]  /*0940*/  LDG.E R3, desc[UR12][R12.64] ;  /* 0x0000000c0c037981 */ /* 0x000ee2000c1e1900 */
[----:B------:R-:W-:-:S04]  /*0950*/  IADD3 R24, P0, PT, R10, UR8, RZ ;  /* 0x000000080a187c10 */ /* 0x000fc8000ff1e0ff */
[----:B------:R-:W-:-:S06]  /*0960*/  IADD3.X R25, PT, PT, RZ, R11, RZ, P0, !PT ;  /* 0x0000000bff197210 */ /* 0x000fcc00007fe4ff */
[----:B------:R-:W2:Y:S01]  /*0970*/  LDG.E R25, desc[UR12][R24.64] ;  /* 0x0000000c18197981 */ /* 0x000ea2000c1e1900 */
[----:B------:R-:W-:-:S05]  /*0980*/  IADD3 R22, P0, PT, R8, UR8, RZ ;  /* 0x0000000808167c10 */ /* 0x000fca000ff1e0ff */
[----:B------:R-:W-:-:S05]  /*0990*/  IMAD.X R23, RZ, RZ, R9, P0 ;  /* 0x000000ffff177224 */ /* 0x000fca00000e0609 */
        /* <DEDUP_REMOVED lines=15> */
.L_x_66:
[----:B------:R-:W-:Y:S05]  /*0a90*/  BSYNC.RECONVERGENT B4 ;  /* 0x0000000000047941 */ /* 0x000fea0003800200 */
.L_x_65:
[----:B------:R-:W0:Y:S01]  /*0aa0*/  LDC.64 R24, c[0x0][0x398] ;  /* 0x0000e600ff187b82 */ /* 0x000e220000000a00 */
[----:B------:R-:W-:Y:S01]  /*0ab0*/  IMAD.IADD R23, R17, 0x1, R21 ;  /* 0x0000000111177824 */ /* 0x000fe200078e0215 */
[----:B------:R-:W-:-:S03]  /*0ac0*/  MOV R22, R20 ;  /* 0x0000001400167202 */ /* 0x000fc60000000f00 */
[----:B0-----:R-:W-:-:S05]  /*0ad0*/  IMAD.WIDE R24, R23, 0x4, R24 ;  /* 0x0000000417187825 */ /* 0x001fca00078e0218 */
[----:B------:R0:W-:Y:S02]  /*0ae0*/  STG.E desc[UR12][R24.64], R3 ;  /* 0x0000000318007986 */ /* 0x0001e4000c10190c */
.L_x_56:
[----:B------:R-:W-:Y:S05]  /*0af0*/  BSYNC.RECONVERGENT B3 ;  /* 0x0000000000037941 */ /* 0x000fea0003800200 */
.L_x_55:
[----:B------:R-:W-:-:S13]  /*0b00*/  ISETP.GE.U32.AND P0, PT, R18, 0x3, PT ;  /* 0x000000031200780c */ /* 0x000fda0003f06070 */
[----:B------:R-:W-:Y:S05]  /*0b10*/  @!P0 BRA `(.L_x_54) ;  /* 0x0000000800188947 */ /* 0x000fea0003800000 */
.L_x_83:
[----:B------:R-:W-:Y:S01]  /*0b20*/  ISETP.NE.AND P0, PT, R19, R22, PT ;  /* 0x000000161300720c */ /* 0x000fe20003f05270 */
[----:B------:R-:W-:-:S12]  /*0b30*/  BSSY.RECONVERGENT B3, `(.L_x_67) ;  /* 0x000001e000037945 */ /* 0x000fd80003800200 */
[----:B-1234-:R-:W-:Y:S05]  /*0b40*/  @!P0 BRA `(.L_x_68) ;  /* 0x0000000000708947 */ /* 0x01efea0003800000 */
[----:B------:R-:W1:Y:S01]  /*0b50*/  LDC.64 R26, c[0x0][0x388] ;  /* 0x0000e200ff1a7b82 */ /* 0x000e620000000a00 */
[----:B0-----:R-:W-:Y:S01]  /*0b60*/  VIADD R3, R22, UR7 ;  /* 0x0000000716037c36 */ /* 0x001fe20008000000 */
[----:B------:R-:W2:Y:S04]  /*0b70*/  LDG.E R28, desc[UR12][R14.64] ;  /* 0x0000000c0e1c7981 */ /* 0x000ea8000c1e1900 */
[----:B------:R-:W3:Y:S02]  /*0b80*/  LDG.E R23, desc[UR12][R12.64] ;  /* 0x0000000c0c177981 */ /* 0x000ee4000c1e1900 */
[----:B------:R-:W0:Y:S01]  /*0b90*/  LDC.64 R24, c[0x0][0x390] ;  /* 0x0000e400ff187b82 */ /* 0x000e220000000a00 */
[----:B-1----:R-:W-:-:S06]  /*0ba0*/  IMAD.WIDE R26, R3, 0x4, R26 ;  /* 0x00000004031a7825 */ /* 0x002fcc00078e021a */
[----:B------:R-:W2:Y:S01]  /*0bb0*/  LDG.E R27, desc[UR12][R26.64] ;  /* 0x0000000c1a1b7981 */ /* 0x000ea2000c1e1900 */
[----:B0-----:R-:W-:-:S05]  /*0bc0*/  IMAD.WIDE R24, R3, 0x4, R24 ;  /* 0x0000000403187825 */ /* 0x001fca00078e0218 */
        /* <DEDUP_REMOVED lines=15> */
.L_x_70:
[----:B------:R-:W-:Y:S05]  /*0cc0*/  BSYNC.RECONVERGENT B4 ;  /* 0x0000000000047941 */ /* 0x000fea0003800200 */
.L_x_69:
[----:B------:R-:W0:Y:S01]  /*0cd0*/  LDC.64 R24, c[0x0][0x398] ;  /* 0x0000e600ff187b82 */ /* 0x000e220000000a00 */
[----:B------:R-:W-:-:S04]  /*0ce0*/  IMAD.IADD R23, R21, 0x1, R22 ;  /* 0x0000000115177824 */ /* 0x000fc800078e0216 */
[----:B0-----:R-:W-:-:S05]  /*0cf0*/  IMAD.WIDE R24, R23, 0x4, R24 ;  /* 0x0000000417187825 */ /* 0x001fca00078e0218 */
[----:B------:R1:W-:Y:S02]  /*0d00*/  STG.E desc[UR12][R24.64], R3 ;  /* 0x0000000318007986 */ /* 0x0003e4000c10190c */
.L_x_68:
[----:B------:R-:W-:Y:S05]  /*0d10*/  BSYNC.RECONVERGENT B3 ;  /* 0x0000000000037941 */ /* 0x000fea0003800200 */
.L_x_67:
[----:B------:R-:W-:Y:S01]  /*0d20*/  IADD3 R22, PT, PT, R22, UR6, RZ ;  /* 0x0000000616167c10 */ /* 0x000fe2000fffe0ff */
[----:B------:R-:W-:Y:S03]  /*0d30*/  BSSY.RECONVERGENT B3, `(.L_x_71) ;  /* 0x000001f000037945 */ /* 0x000fe60003800200 */
[----:B------:R-:W-:-:S13]  /*0d40*/  ISETP.NE.AND P0, PT, R19, R22, PT ;  /* 0x000000161300720c */ /* 0x000fda0003f05270 */
[----:B------:R-:W-:Y:S05]  /*0d50*/  @!P0 BRA `(.L_x_72) ;  /* 0x0000000000708947 */ /* 0x000fea0003800000 */
[----:B------:R-:W2:Y:S01]  /*0d60*/  LDC.64 R26, c[0x0][0x388] ;  /* 0x0000e200ff1a7b82 */ /* 0x000ea20000000a00 */
[----:B01----:R-:W-:Y:S01]  /*0d70*/  VIADD R3, R22, UR7 ;  /* 0x0000000716037c36 */ /* 0x003fe20008000000 */
[----:B------:R-:W3:Y:S04]  /*0d80*/  LDG.E R28, desc[UR12][R14.64] ;  /* 0x0000000c0e1c7981 */ /* 0x000ee8000c1e1900 */
[----:B------:R-:W4:Y:S02]  /*0d90*/  LDG.E R23, desc[UR12][R12.64] ;  /* 0x0000000c0c177981 */ /* 0x000f24000c1e1900 */
[----:B------:R-:W0:Y:S01]  /*0da0*/  LDC.64 R24, c[0x0][0x390] ;  /* 0x0000e400ff187b82 */ /* 0x000e220000000a00 */
[----:B--2---:R-:W-:-:S06]  /*0db0*/  IMAD.WIDE R26, R3, 0x4, R26 ;  /* 0x00000004031a7825 */ /* 0x004fcc00078e021a */
[----:B------:R-:W3:Y:S01]  /*0dc0*/  LDG.E R27, desc[UR12][R26.64] ;  /* 0x0000000c1a1b7981 */ /* 0x000ee2000c1e1900 */
[----:B0-----:R-:W-:-:S05]  /*0dd0*/  IMAD.WIDE R24, R3, 0x4, R24 ;  /* 0x0000000403187825 */ /* 0x001fca00078e0218 */
[----:B------:R-:W2:Y:S01]  /*0de0*/  LDG.E R0, desc[UR12][R24.64] ;  /* 0x0000000c18007981 */ /* 0x000ea2000c1e1900 */
[----:B------:R-:W-:Y:S01]  /*0df0*/  BSSY.RECONVERGENT B4, `(.L_x_73) ;  /* 0x000000e000047945 */ /* 0x000fe20003800200 */
[----:B---3--:R-:W-:-:S04]  /*0e00*/  FADD R28, R28, -R27 ;  /* 0x8000001b1c1c7221 */ /* 0x008fc80000000000 */
[----:B----4-:R-:W-:-:S04]  /*0e10*/  FMUL R29, R23, R28 ;  /* 0x0000001c171d7220 */ /* 0x010fc80000400000 */
[----:B------:R-:W0:Y:S08]  /*0e20*/  MUFU.RCP R3, R29 ;  /* 0x0000001d00037308 */ /* 0x000e300000001000 */
[----:B--2---:R-:W1:Y:S01]  /*0e30*/  FCHK P0, R0, R29 ;  /* 0x0000001d00007302 */ /* 0x004e620000000000 */
        /* <DEDUP_REMOVED lines=9> */
.L_x_74:
[----:B------:R-:W-:Y:S05]  /*0ed0*/  BSYNC.RECONVERGENT B4 ;  /* 0x0000000000047941 */ /* 0x000fea0003800200 */
.L_x_73:
[----:B------:R-:W0:Y:S01]  /*0ee0*/  LDC.64 R24, c[0x0][0x398] ;  /* 0x0000e600ff187b82 */ /* 0x000e220000000a00 */
[----:B------:R-:W-:-:S04]  /*0ef0*/  IMAD.IADD R23, R21, 0x1, R22 ;  /* 0x0000000115177824 */ /* 0x000fc800078e0216 */
[----:B0-----:R-:W-:-:S05]  /*0f00*/  IMAD.WIDE R24, R23, 0x4, R24 ;  /* 0x0000000417187825 */ /* 0x001fca00078e0218 */
[----:B------:R2:W-:Y:S02]  /*0f10*/  STG.E desc[UR12][R24.64], R3 ;  /* 0x0000000318007986 */ /* 0x0005e4000c10190c */
.L_x_72:
[----:B------:R-:W-:Y:S05]  /*0f20*/  BSYNC.RECONVERGENT B3 ;  /* 0x0000000000037941 */ /* 0x000fea0003800200 */
.L_x_71:
[----:B------:R-:W-:Y:S01]  /*0f30*/  IADD3 R22, PT, PT, R22, UR6, RZ ;  /* 0x0000000616167c10 */ /* 0x000fe2000fffe0ff */
[----:B------:R-:W-:Y:S03]  /*0f40*/  BSSY.RECONVERGENT B3, `(.L_x_75) ;  /* 0x000001f000037945 */ /* 0x000fe60003800200 */
[----:B------:R-:W-:-:S13]  /*0f50*/  ISETP.NE.AND P0, PT, R19, R22, PT ;  /* 0x000000161300720c */ /* 0x000fda0003f05270 */
[----:B------:R-:W-:Y:S05]  /*0f60*/  @!P0 BRA `(.L_x_76) ;  /* 0x0000000000708947 */ /* 0x000fea0003800000 */
[----:B------:R-:W3:Y:S01]  /*0f70*/  LDC.64 R26, c[0x0][0x388] ;  /* 0x0000e200ff1a7b82 */ /* 0x000ee20000000a00 */
[----:B012---:R-:W-:Y:S01]  /*0f80*/  VIADD R3, R22, UR7 ;  /* 0x0000000716037c36 */ /* 0x007fe20008000000 */
[----:B------:R-:W2:Y:S04]  /*0f90*/  LDG.E R28, desc[UR12][R14.64] ;  /* 0x0000000c0e1c7981 */ /* 0x000ea8000c1e1900 */
[----:B------:R-:W4:Y:S02]  /*0fa0*/  LDG.E R23, desc[UR12][R12.64] ;  /* 0x0000000c0c177981 */ /* 0x000f24000c1e1900 */
[----:B------:R-:W0:Y:S01]  /*0fb0*/  LDC.64 R24, c[0x0][0x390] ;  /* 0x0000e400ff187b82 */ /* 0x000e220000000a00 */
[----:B---3--:R-:W-:-:S06]  /*0fc0*/  IMAD.WIDE R26, R3, 0x4, R26 ;  /* 0x00000004031a7825 */ /* 0x008fcc00078e021a */
[----:B------:R-:W2:Y:S01]  /*0fd0*/  LDG.E R27, desc[UR12][R26.64] ;  /* 0x0000000c1a1b7981 */ /* 0x000ea2000c1e1900 */
[----:B0-----:R-:W-:-:S05]  /*0fe0*/  IMAD.WIDE R24, R3, 0x4, R24 ;  /* 0x0000000403187825 */ /* 0x001fca00078e0218 */
[----:B------:R-:W3:Y:S01]  /*0ff0*/  LDG.E R0, desc[UR12][R24.64] ;  /* 0x0000000c18007981 */ /* 0x000ee2000c1e1900 */
[----:B------:R-:W-:Y:S01]  /*1000*/  BSSY.RECONVERGENT B4, `(.L_x_77) ;  /* 0x000000e000047945 */ /* 0x000fe20003800200 */
[----:B--2---:R-:W-:-:S04]  /*1010*/  FADD R28, R28, -R27 ;  /* 0x8000001b1c1c7221 */ /* 0x004fc80000000000 */
[----:B----4-:R-:W-:-:S04]  /*1020*/  FMUL R29, R23, R28 ;  /* 0x0000001c171d7220 */ /* 0x010fc80000400000 */
[----:B------:R-:W0:Y:S08]  /*1030*/  MUFU.RCP R3, R29 ;  /* 0x0000001d00037308 */ /* 0x000e300000001000 */
[----:B---3--:R-:W1:Y:S01]  /*1040*/  FCHK P0, R0, R29 ;  /* 0x0000001d00007302 */ /* 0x008e620000000000 */
        /* <DEDUP_REMOVED lines=9> */
.L_x_78:
[----:B------:R-:W-:Y:S05]  /*10e0*/  BSYNC.RECONVERGENT B4 ;  /* 0x0000000000047941 */ /* 0x000fea0003800200 */
.L_x_77:
[----:B------:R-:W0:Y:S01]  /*10f0*/  LDC.64 R24, c[0x0][0x398] ;  /* 0x0000e600ff187b82 */ /* 0x000e220000000a00 */
[----:B------:R-:W-:-:S04]  /*1100*/  IMAD.IADD R23, R21, 0x1, R22 ;  /* 0x0000000115177824 */ /* 0x000fc800078e0216 */
[----:B0-----:R-:W-:-:S05]  /*1110*/  IMAD.WIDE R24, R23, 0x4, R24 ;  /* 0x0000000417187825 */ /* 0x001fca00078e0218 */
[----:B------:R3:W-:Y:S02]  /*1120*/  STG.E desc[UR12][R24.64], R3 ;  /* 0x0000000318007986 */ /* 0x0007e4000c10190c */
.L_x_76:
[----:B------:R-:W-:Y:S05]  /*1130*/  BSYNC.RECONVERGENT B3 ;  /* 0x0000000000037941 */ /* 0x000fea0003800200 */
.L_x_75:
[----:B------:R-:W-:Y:S01]  /*1140*/  IADD3 R22, PT, PT, R22, UR6, RZ ;  /* 0x0000000616167c10 */ /* 0x000fe2000fffe0ff */
[----:B------:R-:W-:Y:S03]  /*1150*/  BSSY.RECONVERGENT B3, `(.L_x_79) ;  /* 0x000001f000037945 */ /* 0x000fe60003800200 */
[----:B------:R-:W-:-:S13]  /*1160*/  ISETP.NE.AND P0, PT, R19, R22, PT ;  /* 0x000000161300720c */ /* 0x000fda0003f05270 */
[----:B------:R-:W-:Y:S05]  /*1170*/  @!P0 BRA `(.L_x_80) ;  /* 0x0000000000708947 */ /* 0x000fea0003800000 */
[----:B------:R-:W4:Y:S01]  /*1180*/  LDC.64 R26, c[0x0][0x388] ;  /* 0x0000e200ff1a7b82 */ /* 0x000f220000000a00 */
[----:B0123--:R-:W-:Y:S01]  /*1190*/  IADD3 R3, PT, PT, R22, UR7, RZ ;  /* 0x0000000716037c10 */ /* 0x00ffe2000fffe0ff */
[----:B------:R-:W2:Y:S04]  /*11a0*/  LDG.E R28, desc[UR12][R14.64] ;  /* 0x0000000c0e1c7981 */ /* 0x000ea8000c1e1900 */
[----:B------:R-:W3:Y:S02]  /*11b0*/  LDG.E R23, desc[UR12][R12.64] ;  /* 0x0000000c0c177981 */ /* 0x000ee4000c1e1900 */
[----:B------:R-:W0:Y:S01]  /*11c0*/  LDC.64 R24, c[0x0][0x390] ;  /* 0x0000e400ff187b82 */ /* 0x000e220000000a00 */
[----:B----4-:R-:W-:-:S06]  /*11d0*/  IMAD.WIDE R26, R3, 0x4, R26 ;  /* 0x00000004031a7825 */ /* 0x010fcc00078e021a */
        /* <DEDUP_REMOVED lines=17> */
.L_x_82:
[----:B------:R-:W-:Y:S05]  /*12f0*/  BSYNC.RECONVERGENT B4 ;  /* 0x0000000000047941 */ /* 0x000fea0003800200 */
.L_x_81:
[----:B------:R-:W0:Y:S01]  /*1300*/  LDC.64 R24, c[0x0][0x398] ;  /* 0x0000e600ff187b82 */ /* 0x000e220000000a00 */
[----:B------:R-:W-:-:S05]  /*1310*/  IADD3 R23, PT, PT, R21, R22, RZ ;  /* 0x0000001615177210 */ /* 0x000fca0007ffe0ff */
[----:B0-----:R-:W-:-:S05]  /*1320*/  IMAD.WIDE R24, R23, 0x4, R24 ;  /* 0x0000000417187825 */ /* 0x001fca00078e0218 */
[----:B------:R4:W-:Y:S02]  /*1330*/  STG.E desc[UR12][R24.64], R3 ;  /* 0x0000000318007986 */ /* 0x0009e4000c10190c */
.L_x_80:
[----:B------:R-:W-:Y:S05]  /*1340*/  BSYNC.RECONVERGENT B3 ;  /* 0x0000000000037941 */ /* 0x000fea0003800200 */
.L_x_79:
[----:B------:R-:W-:-:S04]  /*1350*/  IADD3 R22, PT, PT, R22, UR6, RZ ;  /* 0x0000000616167c10 */ /* 0x000fc8000fffe0ff */
[----:B------:R-:W-:-:S13]  /*1360*/  ISETP.GT.AND P0, PT, R22, UR14, PT ;  /* 0x0000000e16007c0c */ /* 0x000fda000bf04270 */
[----:B------:R-:W-:Y:S05]  /*1370*/  @!P0 BRA `(.L_x_83) ;  /* 0xfffffff400e88947 */ /* 0x000fea000383ffff */
.L_x_54:
[----:B------:R-:W-:Y:S05]  /*1380*/  BSYNC.RECONVERGENT B0 ;  /* 0x0000000000007941 */ /* 0x000fea0003800200 */
.L_x_53:
[----:B------:R-:W5:Y:S01]  /*1390*/  LDCU UR8, c[0x0][0x380] ;  /* 0x00007000ff0877ac */ /* 0x000f620008000800 */
[----:B------:R-:W-:-:S05]  /*13a0*/  VIADD R19, R19, UR4 ;  /* 0x0000000413137c36 */ /* 0x000fca0008000000 */
[----:B-----5:R-:W-:-:S13]  /*13b0*/  ISETP.GT.AND P0, PT, R19, UR8, PT ;  /* 0x0000000813007c0c */ /* 0x020fda000bf04270 */
[----:B------:R-:W-:Y:S05]  /*13c0*/  @!P0 BRA `(.L_x_84) ;  /* 0xfffffff000188947 */ /* 0x000fea000383ffff */
[----:B------:R-:W-:Y:S05]  /*13d0*/  EXIT ;  /* 0x000000000000794d */ /* 0x000fea0003800000 */
        .weak           $__internal_1_$__cuda_sm3x_div_rn_noftz_f32_slowpath
        .type           $__internal_1_$__cuda_sm3x_div_rn_noftz_f32_slowpath,@function
        .size           $__internal_1_$__cuda_sm3x_div_rn_noftz_f32_slowpath,(.L_x_233 - $__internal_1_$__cuda_sm3x_div_rn_noftz_f32_slowpath)
$__internal_1_$__cuda_sm3x_div_rn_noftz_f32_slowpath:
[----:B------:R-:W-:Y:S01]  /*13e0*/  SHF.R.U32.HI R25, RZ, 0x17, R3 ;  /* 0x00000017ff197819 */ /* 0x000fe20000011603 */
[----:B------:R-:W-:Y:S01]  /*13f0*/  BSSY.RECONVERGENT B1, `(.L_x_85) ;  /* 0x0000062000017945 */ /* 0x000fe20003800200 */
[----:B------:R-:W-:Y:S02]  /*1400*/  SHF.R.U32.HI R23, RZ, 0x17, R0 ;  /* 0x00000017ff177819 */ /* 0x000fe40000011600 */
[----:B------:R-:W-:Y:S02]  /*1410*/  LOP3.LUT R25, R25, 0xff, RZ, 0xc0, !PT ;  /* 0x000000ff19197812 */ /* 0x000fe400078ec0ff */
[----:B------:R-:W-:Y:S02]  /*1420*/  LOP3.LUT R29, R23, 0xff, RZ, 0xc0, !PT ;  /* 0x000000ff171d7812 */ /* 0x000fe400078ec0ff */
[----:B------:R-:W-:Y:S02]  /*1430*/  IADD3 R28, PT, PT, R25, -0x1, RZ ;  /* 0xffffffff191c7810 */ /* 0x000fe40007ffe0ff */
[----:B------:R-:W-:-:S02]  /*1440*/  IADD3 R26, PT, PT, R29, -0x1, RZ ;  /* 0xffffffff1d1a7810 */ /* 0x000fc40007ffe0ff */
        /* <DEDUP_REMOVED lines=23> */
[----:B------:R-:W-:Y:S01]  /*15c0*/  @!P0 FFMA R0, R0, 1.84467440737095516160e+19, RZ ;  /* 0x5f80000000008823 */ /* 0x000fe200000000ff */
[----:B------:R-:W-:Y:S01]  /*15d0*/  @!P0 MOV R23, 0xffffffc0 ;  /* 0xffffffc000178802 */ /* 0x000fe20000000f00 */
[----:B------:R-:W-:-:S04]  /*15e0*/  @!P1 FFMA R3, R3, 1.84467440737095516160e+19, RZ ;  /* 0x5f80000003039823 */ /* 0x000fc800000000ff */
[----:B------:R-:W-:-:S07]  /*15f0*/  @!P1 VIADD R23, R23, 0x40 ;  /* 0x0000004017179836 */ /* 0x000fce0000000000 */
.L_x_86:
[----:B------:R-:W-:Y:S01]  /*1600*/  LEA R26, R25, 0xc0800000, 0x17 ;  /* 0xc0800000191a7811 */ /* 0x000fe200078eb8ff */
[----:B------:R-:W-:Y:S03]  /*1610*/  BSSY.RECONVERGENT B2, `(.L_x_91) ;  /* 0x0000036000027945 */ /* 0x000fe60003800200 */
[----:B------:R-:W-:Y:S02]  /*1620*/  IADD3 R28, PT, PT, -R26, R3, RZ ;  /* 0x000000031a1c7210 */ /* 0x000fe40007ffe1ff */
[----:B------:R-:W-:Y:S02]  /*1630*/  IADD3 R26, PT, PT, R29, -0x7f, RZ ;  /* 0xffffff811d1a7810 */ /* 0x000fe40007ffe0ff */
[----:B------:R-:W0:Y:S01]  /*1640*/  MUFU.RCP R30, R28 ;  /* 0x0000001c001e7308 */ /* 0x000e220000001000 */
[----:B------:R-:W-:Y:S02]  /*1650*/  FADD.FTZ R3, -R28, -RZ ;  /* 0x800000ff1c037221 */ /* 0x000fe40000010100 */
[C---:B------:R-:W-:Y:S01]  /*1660*/  IMAD R0, R26.reuse, -0x800000, R0 ;  /* 0xff8000001a007824 */ /* 0x040fe200078e0200 */
[----:B------:R-:W-:-:S05]  /*1670*/  IADD3 R26, PT, PT, R26, 0x7f, -R25 ;  /* 0x0000007f1a1a7810 */ /* 0x000fca0007ffe819 */
[----:B------:R-:W-:Y:S02]  /*1680*/  IMAD.IADD R23, R26, 0x1, R23 ;  /* 0x000000011a177824 */ /* 0x000fe400078e0217 */
        /* <DEDUP_REMOVED lines=9> */
[----:B------:R-:W-:-:S04]  /*1720*/  IADD3 R3, PT, PT, R28, R23, RZ ;  /* 0x000000171c037210 */ /* 0x000fc80007ffe0ff */
[----:B------:R-:W-:-:S04]  /*1730*/  IADD3 R28, PT, PT, R3, -0x1, RZ ;  /* 0xffffffff031c7810 */ /* 0x000fc80007ffe0ff */
        /* <DEDUP_REMOVED lines=9> */
[CCC-:B------:R-:W-:Y:S01]  /*17d0*/  FFMA.RP R23, R25.reuse, R29.reuse, R26.reuse ;  /* 0x0000001d19177223 */ /* 0x1c0fe2000000801a */
[CCC-:B------:R-:W-:Y:S01]  /*17e0*/  FFMA.RM R28, R25.reuse, R29.reuse, R26.reuse ;  /* 0x0000001d191c7223 */ /* 0x1c0fe2000000401a */
[----:B------:R-:W-:Y:S01]  /*17f0*/  FFMA.RZ R25, R25, R29, R26 ;  /* 0x0000001d19197223 */ /* 0x000fe2000000c01a */
[C---:B------:R-:W-:Y:S01]  /*1800*/  VIADD R26, R3.reuse, 0x20 ;  /* 0x00000020031a7836 */ /* 0x040fe20000000000 */
[----:B------:R-:W-:Y:S02]  /*1810*/  ISETP.NE.AND P2, PT, R3, RZ, PT ;  /* 0x000000ff0300720c */ /* 0x000fe40003f45270 */
[----:B------:R-:W-:Y:S02]  /*1820*/  FSETP.NEU.FTZ.AND P0, PT, R23, R28, PT ;  /* 0x0000001c1700720b */ /* 0x000fe40003f1d000 */
[----:B------:R-:W-:Y:S02]  /*1830*/  LOP3.LUT R25, R25, 0x7fffff, RZ, 0xc0, !PT ;  /* 0x007fffff19197812 */ /* 0x000fe400078ec0ff */
[----:B------:R-:W-:-:S02]  /*1840*/  ISETP.NE.AND P1, PT, R3, RZ, PT ;  /* 0x000000ff0300720c */ /* 0x000fc40003f25270 */
[----:B------:R-:W-:Y:S02]  /*1850*/  LOP3.LUT R25, R25, 0x800000, RZ, 0xfc, !PT ;  /* 0x0080000019197812 */ /* 0x000fe400078efcff */
[----:B------:R-:W-:Y:S02]  /*1860*/  IADD3 R28, PT, PT, -R3, RZ, RZ ;  /* 0x000000ff031c7210 */ /* 0x000fe40007ffe1ff */
[----:B------:R-:W-:Y:S02]  /*1870*/  SHF.L.U32 R26, R25, R26, RZ ;  /* 0x0000001a191a7219 */ /* 0x000fe400000006ff */
[----:B------:R-:W-:Y:S02]  /*1880*/  SEL R28, R28, RZ, P2 ;  /* 0x000000ff1c1c7207 */ /* 0x000fe40001000000 */
[----:B------:R-:W-:Y:S02]  /*1890*/  ISETP.NE.AND P1, PT, R26, RZ, P1 ;  /* 0x000000ff1a00720c */ /* 0x000fe40000f25270 */
[----:B------:R-:W-:-:S02]  /*18a0*/  SHF.R.U32.HI R28, RZ, R28, R25 ;  /* 0x0000001cff1c7219 */ /* 0x000fc40000011619 */
[----:B------:R-:W-:Y:S02]  /*18b0*/  PLOP3.LUT P0, PT, P0, P1, PT, 0xf8, 0x8f ;  /* 0x00000000008f781c */ /* 0x000fe40000703f70 */
[----:B------:R-:W-:Y:S02]  /*18c0*/  SHF.R.U32.HI R26, RZ, 0x1, R28 ;  /* 0x00000001ff1a7819 */ /* 0x000fe4000001161c */
[----:B------:R-:W-:-:S04]  /*18d0*/  SEL R3, RZ, 0x1, !P0 ;  /* 0x00000001ff037807 */ /* 0x000fc80004000000 */
[----:B------:R-:W-:-:S04]  /*18e0*/  LOP3.LUT R3, R3, 0x1, R26, 0xf8, !PT ;  /* 0x0000000103037812 */ /* 0x000fc800078ef81a */
[----:B------:R-:W-:-:S04]  /*18f0*/  LOP3.LUT R3, R3, R28, RZ, 0xc0, !PT ;  /* 0x0000001c03037212 */ /* 0x000fc800078ec0ff */
[----:B------:R-:W-:-:S04]  /*1900*/  IADD3 R3, PT, PT, R26, R3, RZ ;  /* 0x000000031a037210 */ /* 0x000fc80007ffe0ff */
[----:B------:R-:W-:Y:S01]  /*1910*/  LOP3.LUT R0, R3, R0, RZ, 0xfc, !PT ;  /* 0x0000000003007212 */ /* 0x000fe200078efcff */
[----:B------:R-:W-:Y:S06]  /*1920*/  BRA `(.L_x_94) ;  /* 0x0000000000107947 */ /* 0x000fec0003800000 */
.L_x_93:
[----:B------:R-:W-:-:S04]  /*1930*/  LOP3.LUT R0, R0, 0x80000000, RZ, 0xc0, !PT ;  /* 0x8000000000007812 */ /* 0x000fc800078ec0ff */
[----:B------:R-:W-:Y:S01]  /*1940*/  LOP3.LUT R0, R0, 0x7f800000, RZ, 0xfc, !PT ;  /* 0x7f80000000007812 */ /* 0x000fe200078efcff */
[----:B------:R-:W-:Y:S06]  /*1950*/  BRA `(.L_x_94) ;  /* 0x0000000000047947 */ /* 0x000fec0003800000 */
.L_x_92:
[----:B------:R-:W-:-:S07]  /*1960*/  IMAD R0, R23, 0x800000, R0 ;  /* 0x0080000017007824 */ /* 0x000fce00078e0200 */
.L_x_94:
[----:B------:R-:W-:Y:S05]  /*1970*/  BSYNC.RECONVERGENT B2 ;  /* 0x0000000000027941 */ /* 0x000fea0003800200 */
.L_x_91:
[----:B------:R-:W-:Y:S05]  /*1980*/  BRA `(.L_x_95) ;  /* 0x0000000000207947 */ /* 0x000fea0003800000 */
.L_x_90:
[----:B------:R-:W-:-:S04]  /*1990*/  LOP3.LUT R0, R3, 0x80000000, R0, 0x48, !PT ;  /* 0x8000000003007812 */ /* 0x000fc800078e4800 */
[----:B------:R-:W-:Y:S01]  /*19a0*/  LOP3.LUT R0, R0, 0x7f800000, RZ, 0xfc, !PT ;  /* 0x7f80000000007812 */ /* 0x000fe200078efcff */
[----:B------:R-:W-:Y:S06]  /*19b0*/  BRA `(.L_x_95) ;  /* 0x0000000000147947 */ /* 0x000fec0003800000 */
.L_x_89:
[----:B------:R-:W-:Y:S01]  /*19c0*/  LOP3.LUT R0, R3, 0x80000000, R0, 0x48, !PT ;  /* 0x8000000003007812 */ /* 0x000fe200078e4800 */
[----:B------:R-:W-:Y:S06]  /*19d0*/  BRA `(.L_x_95) ;  /* 0x00000000000c7947 */ /* 0x000fec0003800000 */
.L_x_88:
[----:B------:R-:W0:Y:S01]  /*19e0*/  MUFU.RSQ R0, -QNAN ;  /* 0xffc0000000007908 */ /* 0x000e220000001400 */
[----:B------:R-:W-:Y:S05]  /*19f0*/  BRA `(.L_x_95) ;  /* 0x0000000000047947 */ /* 0x000fea0003800000 */
.L_x_87:
[----:B------:R-:W-:-:S07]  /*1a00*/  FADD.FTZ R0, R0, R3 ;  /* 0x0000000300007221 */ /* 0x000fce0000010000 */
.L_x_95:
[----:B------:R-:W-:Y:S05]  /*1a10*/  BSYNC.RECONVERGENT B1 ;  /* 0x0000000000017941 */ /* 0x000fea0003800200 */
.L_x_85:
[----:B------:R-:W-:Y:S01]  /*1a20*/  HFMA2 R25, -RZ, RZ, 0, 0 ;  /* 0x00000000ff197431 */ /* 0x000fe200000001ff */
[----:B0-----:R-:W-:-:S03]  /*1a30*/  MOV R3, R0 ;  /* 0x0000000000037202 */ /* 0x001fc60000000f00 */
[----:B------:R-:W-:Y:S05]  /*1a40*/  RET.REL.NODEC R24 `(_Z30polynomial_derivative_matricesiPKfS0_Pf) ;  /* 0xffffffe4186c7950 */ /* 0x000fea0003c3ffff */
.L_x_96:
        /* <DEDUP_REMOVED lines=11> */
.L_x_233:


//--------------------- .text._Z42normalize_lagrange_integrating_polynomialsiPf --------------------------
	.section	.text._Z42normalize_lagrange_integrating_polynomialsiPf,"ax",@progbits
	.align	128
        .global         _Z42normalize_lagrange_integrating_polynomialsiPf
        .type           _Z42normalize_lagrange_integrating_polynomialsiPf,@function
        .size           _Z42normalize_lagrange_integrating_polynomialsiPf,(.L_x_234 - _Z42normalize_lagrange_integrating_polynomialsiPf)
        .other          _Z42normalize_lagrange_integrating_polynomialsiPf,@"STO_CUDA_ENTRY STV_DEFAULT"
_Z42normalize_lagrange_integrating_polynomialsiPf:
.text._Z42normalize_lagrange_integrating_polynomialsiPf:
        /* <DEDUP_REMOVED lines=11> */
[----:B------:R-:W-:Y:S01]  /*00b0*/  VIADD R8, R9, 0x1 ;  /* 0x0000000109087836 */ /* 0x000fe20000000000 */
[----:B------:R-:W-:Y:S02]  /*00c0*/  PRMT R10, RZ, 0x7610, R10 ;  /* 0x00007610ff0a7816 */ /* 0x000fe4000000000a */
[----:B------:R-:W-:Y:S01]  /*00d0*/  PRMT R11, RZ, 0x7610, R11 ;  /* 0x00007610ff0b7816 */ /* 0x000fe2000000000b */
[----:B------:R-:W-:Y:S01]  /*00e0*/  IMAD.MOV.U32 R0, RZ, RZ, R8 ;  /* 0x000000ffff007224 */ /* 0x000fe200078e0008 */
[----:B------:R-:W1:Y:S01]  /*00f0*/  LDCU.64 UR6, c[0x0][0x358] ;  /* 0x00006b00ff0677ac */ /* 0x000e620008000a00 */
[----:B0-----:R-:W-:-:S04]  /*0100*/  UIADD3 UR4, UP0, UPT, UR4, 0x20, URZ ;  /* 0x0000002004047890 */ /* 0x001fc8000ff1e0ff */
[----:B------:R-:W-:-:S12]  /*0110*/  UIADD3.X UR5, UPT, UPT, URZ, UR5, URZ, UP0, !UPT ;  /* 0x00000005ff057290 */ /* 0x000fd800087fe4ff */
.L_x_125:
[C---:B------:R-:W-:Y:S01]  /*0120*/  ISETP.GE.AND P0, PT, R9.reuse, RZ, PT ;  /* 0x000000ff0900720c */ /* 0x040fe20003f06270 */
[----:B------:R-:W-:Y:S01]  /*0130*/  IMAD R3, R9, R9, R9 ;  /* 0x0000000909037224 */ /* 0x000fe200078e0209 */
[----:B------:R-:W-:Y:S04]  /*0140*/  BSSY.RECONVERGENT B0, `(.L_x_97) ;  /* 0x000008b000007945 */ /* 0x000fe80003800200 */
[----:B------:R-:W-:Y:S01]  /*0150*/  LEA.HI R14, R3, R3, RZ, 0x1 ;  /* 0x00000003030e7211 */ /* 0x000fe200078f08ff */
[----:B------:R-:W-:-:S03]  /*0160*/  HFMA2 R3, -RZ, RZ, 0, 0 ;  /* 0x00000000ff037431 */ /* 0x000fc600000001ff */
[----:B------:R-:W-:-:S03]  /*0170*/  SHF.R.S32.HI R14, RZ, 0x1, R14 ;  /* 0x00000001ff0e7819 */ /* 0x000fc6000001140e */
[----:B01----:R-:W-:Y:S05]  /*0180*/  @!P0 BRA `(.L_x_98) ;  /* 0x0000000800188947 */ /* 0x003fea0003800000 */
[----:B------:R-:W-:Y:S01]  /*0190*/  ISETP.GE.U32.AND P0, PT, R9, 0xf, PT ;  /* 0x0000000f0900780c */ /* 0x000fe20003f06070 */
[----:B------:R-:W-:Y:S01]  /*01a0*/  BSSY.RECONVERGENT B1, `(.L_x_99) ;  /* 0x0000030000017945 */ /* 0x000fe20003800200 */
[----:B------:R-:W-:Y:S01]  /*01b0*/  LOP3.LUT P1, RZ, R0, 0xf, RZ, 0xc0, !PT ;  /* 0x0000000f00ff7812 */ /* 0x000fe2000782c0ff */
[----:B------:R-:W-:Y:S02]  /*01c0*/  IMAD.MOV.U32 R3, RZ, RZ, RZ ;  /* 0x000000ffff037224 */ /* 0x000fe400078e00ff */
[----:B------:R-:W-:-:S08]  /*01d0*/  IMAD.MOV.U32 R7, RZ, RZ, RZ ;  /* 0x000000ffff077224 */ /* 0x000fd000078e00ff */
[----:B------:R-:W-:Y:S05]  /*01e0*/  @!P0 BRA `(.L_x_100) ;  /* 0x0000000000ac8947 */ /* 0x000fea0003800000 */
[----:B------:R-:W-:Y:S01]  /*01f0*/  MOV R4, UR4 ;  /* 0x0000000400047c02 */ /* 0x000fe20008000f00 */
[----:B------:R-:W-:Y:S01]  /*0200*/  IMAD.U32 R5, RZ, RZ, UR5 ;  /* 0x00000005ff057e24 */ /* 0x000fe2000f8e00ff */
[----:B------:R-:W-:Y:S01]  /*0210*/  LOP3.LUT R7, R0, 0xfffffff0, RZ, 0xc0, !PT ;  /* 0xfffffff000077812 */ /* 0x000fe200078ec0ff */
[----:B------:R-:W-:Y:S02]  /*0220*/  IMAD.MOV.U32 R3, RZ, RZ, RZ ;  /* 0x000000ffff037224 */ /* 0x000fe400078e00ff */
[----:B------:R-:W-:Y:S01]  /*0230*/  IMAD.WIDE.U32 R4, R14, 0x4, R4 ;  /* 0x000000040e047825 */ /* 0x000fe200078e0004 */
[----:B------:R-:W-:-:S07]  /*0240*/  IADD3 R26, PT, PT, -R7, RZ, RZ ;  /* 0x000000ff071a7210 */ /* 0x000fce0007ffe1ff */
.L_x_101:
[----:B-1----:R-:W2:Y:S04]  /*0250*/  LDG.E R24, desc[UR6][R4.64+-0x20] ;  /* 0xffffe00604187981 */ /* 0x002ea8000c1e1900 */
[----:B------:R-:W3:Y:S04]  /*0260*/  LDG.E R25, desc[UR6][R4.64+-0x1c] ;  /* 0xffffe40604197981 */ /* 0x000ee8000c1e1900 */
[----:B------:R-:W4:Y:S04]  /*0270*/  LDG.E R12, desc[UR6][R4.64+-0x18] ;  /* 0xffffe806040c7981 */ /* 0x000f28000c1e1900 */
[----:B------:R-:W5:Y:S04]  /*0280*/  LDG.E R23, desc[UR6][R4.64+-0x14] ;  /* 0xffffec0604177981 */ /* 0x000f68000c1e1900 */
        /* <DEDUP_REMOVED lines=9> */
[----:B------:R-:W5:Y:S01]  /*0320*/  LDG.E R6, desc[UR6][R4.64+0x14] ;  /* 0x0000140604067981 */ /* 0x000f62000c1e1900 */
[----:B--2---:R-:W-:-:S03]  /*0330*/  FADD R24, R24, R3 ;  /* 0x0000000318187221 */ /* 0x004fc60000000000 */
[----:B------:R-:W2:Y:S01]  /*0340*/  LDG.E R3, desc[UR6][R4.64+0x18] ;  /* 0x0000180604037981 */ /* 0x000ea2000c1e1900 */
[----:B---3--:R-:W-:-:S03]  /*0350*/  FADD R25, R24, R25 ;  /* 0x0000001918197221 */ /* 0x008fc60000000000 */
[----:B------:R0:W3:Y:S01]  /*0360*/  LDG.E R24, desc[UR6][R4.64+0x1c] ;  /* 0x00001c0604187981 */ /* 0x0000e2000c1e1900 */
[----:B------:R-:W-:Y:S02]  /*0370*/  VIADD R26, R26, 0x10 ;  /* 0x000000101a1a7836 */ /* 0x000fe40000000000 */
[----:B----4-:R-:W-:-:S04]  /*0380*/  FADD R12, R25, R12 ;  /* 0x0000000c190c7221 */ /* 0x010fc80000000000 */
[----:B-----5:R-:W-:Y:S01]  /*0390*/  FADD R23, R12, R23 ;  /* 0x000000170c177221 */ /* 0x020fe20000000000 */
[----:B------:R-:W-:-:S03]  /*03a0*/  ISETP.NE.AND P0, PT, R26, RZ, PT ;  /* 0x000000ff1a00720c */ /* 0x000fc60003f05270 */
[----:B------:R-:W-:Y:S01]  /*03b0*/  FADD R22, R23, R22 ;  /* 0x0000001617167221 */ /* 0x000fe20000000000 */
[----:B0-----:R-:W-:-:S03]  /*03c0*/  IADD3 R4, P2, PT, R4, 0x40, RZ ;  /* 0x0000004004047810 */ /* 0x001fc60007f5e0ff */
[----:B------:R-:W-:Y:S02]  /*03d0*/  FADD R21, R22, R21 ;  /* 0x0000001516157221 */ /* 0x000fe40000000000 */
[----:B------:R-:W-:Y:S02]  /*03e0*/  IMAD.X R5, RZ, RZ, R5, P2 ;  /* 0x000000ffff057224 */ /* 0x000fe400010e0605 */
[----:B------:R-:W-:-:S04]  /*03f0*/  FADD R20, R21, R20 ;  /* 0x0000001415147221 */ /* 0x000fc80000000000 */
[----:B------:R-:W-:-:S04]  /*0400*/  FADD R19, R20, R19 ;  /* 0x0000001314137221 */ /* 0x000fc80000000000 */
[----:B------:R-:W-:-:S04]  /*0410*/  FADD R18, R19, R18 ;  /* 0x0000001213127221 */ /* 0x000fc80000000000 */
[----:B------:R-:W-:-:S04]  /*0420*/  FADD R17, R18, R17 ;  /* 0x0000001112117221 */ /* 0x000fc80000000000 */
[----:B------:R-:W-:-:S04]  /*0430*/  FADD R16, R17, R16 ;  /* 0x0000001011107221 */ /* 0x000fc80000000000 */
[----:B------:R-:W-:-:S04]  /*0440*/  FADD R16, R16, R15 ;  /* 0x0000000f10107221 */ /* 0x000fc80000000000 */
[----:B------:R-:W-:-:S04]  /*0450*/  FADD R13, R16, R13 ;  /* 0x0000000d100d7221 */ /* 0x000fc80000000000 */
[----:B------:R-:W-:-:S04]  /*0460*/  FADD R6, R13, R6 ;  /* 0x000000060d067221 */ /* 0x000fc80000000000 */
[----:B--2---:R-:W-:-:S04]  /*0470*/  FADD R3, R6, R3 ;  /* 0x0000000306037221 */ /* 0x004fc80000000000 */
[----:B---3--:R-:W-:Y:S01]  /*0480*/  FADD R3, R3, R24 ;  /* 0x0000001803037221 */ /* 0x008fe20000000000 */
[----:B------:R-:W-:Y:S06]  /*0490*/  @P0 BRA `(.L_x_101) ;  /* 0xfffffffc006c0947 */ /* 0x000fec000383ffff */
.L_x_100:
[----:B-1----:R-:W-:Y:S05]  /*04a0*/  BSYNC.RECONVERGENT B1 ;  /* 0x0000000000017941 */ /* 0x002fea0003800200 */
.L_x_99:
[----:B------:R-:W-:Y:S05]  /*04b0*/  @!P1 BRA `(.L_x_98) ;  /* 0x00000004004c9947 */ /* 0x000fea0003800000 */
[----:B------:R-:W-:Y:S01]  /*04c0*/  PRMT R13, R8, 0x9910, RZ ;  /* 0x00009910080d7816 */ /* 0x000fe200000000ff */
[----:B------:R-:W-:Y:S01]  /*04d0*/  BSSY.RECONVERGENT B1, `(.L_x_102) ;  /* 0x0000022000017945 */ /* 0x000fe20003800200 */
[----:B------:R-:W-:Y:S02]  /*04e0*/  PRMT R6, R2, 0x9910, RZ ;  /* 0x0000991002067816 */ /* 0x000fe400000000ff */
[----:B------:R-:W-:-:S05]  /*04f0*/  PRMT R4, R11, 0x9910, RZ ;  /* 0x000099100b047816 */ /* 0x000fca00000000ff */
[----:B------:R-:W-:-:S05]  /*0500*/  IMAD R4, R6, R4, R13 ;  /* 0x0000000406047224 */ /* 0x000fca00078e020d */
[----:B------:R-:W-:-:S04]  /*0510*/  LOP3.LUT R4, R4, 0xf, RZ, 0xc0, !PT ;  /* 0x0000000f04047812 */ /* 0x000fc800078ec0ff */
[C---:B------:R-:W-:Y:S02]  /*0520*/  IADD3 R5, PT, PT, R4.reuse, -0x1, RZ ;  /* 0xffffffff04057810 */ /* 0x040fe40007ffe0ff */
[----:B------:R-:W-:Y:S02]  /*0530*/  LOP3.LUT P1, RZ, R4, 0x7, RZ, 0xc0, !PT ;  /* 0x0000000704ff7812 */ /* 0x000fe4000782c0ff */
[----:B------:R-:W-:-:S13]  /*0540*/  ISETP.GE.U32.AND P0, PT, R5, 0x7, PT ;  /* 0x000000070500780c */ /* 0x000fda0003f06070 */
[----:B------:R-:W-:Y:S05]  /*0550*/  @!P0 BRA `(.L_x_103) ;  /* 0x0000000000648947 */ /* 0x000fea0003800000 */
[----:B------:R-:W0:Y:S01]  /*0560*/  LDC.64 R16, c[0x0][0x388] ;  /* 0x0000e200ff107b82 */ /* 0x000e220000000a00 */
[----:B------:R-:W1:Y:S01]  /*0570*/  LDCU.64 UR8, c[0x0][0x388] ;  /* 0x00007100ff0877ac */ /* 0x000e620008000a00 */
[C---:B------:R-:W-:Y:S01]  /*0580*/  IADD3 R12, P0, PT, R14.reuse, R7, RZ ;  /* 0x000000070e0c7210 */ /* 0x040fe20007f1e0ff */
[----:B------:R-:W-:-:S04]  /*0590*/  IMAD.IADD R5, R14, 0x1, R7 ;  /* 0x000000010e057824 */ /* 0x000fc800078e0207 */
[----:B------:R-:W-:Y:S01]  /*05a0*/  IMAD.X R15, RZ, RZ, RZ, P0 ;  /* 0x000000ffff0f7224 */ /* 0x000fe200000e06ff */
[----:B-1----:R-:W-:Y:S01]  /*05b0*/  LEA R4, P0, R12, UR8, 0x2 ;  /* 0x000000080c047c11 */ /* 0x002fe2000f8010ff */
[----:B0-----:R-:W-:-:S03]  /*05c0*/  IMAD.WIDE.U32 R16, R5, 0x4, R16 ;  /* 0x0000000405107825 */ /* 0x001fc600078e0010 */
[----:B------:R-:W-:-:S03]  /*05d0*/  LEA.HI.X R5, R12, UR9, R15, 0x2, P0 ;  /* 0x000000090c057c11 */ /* 0x000fc600080f140f */
[----:B------:R-:W2:Y:S04]  /*05e0*/  LDG.E R16, desc[UR6][R16.64] ;  /* 0x0000000610107981 */ /* 0x000ea8000c1e1900 */
[----:B------:R-:W3:Y:S04]  /*05f0*/  LDG.E R12, desc[UR6][R4.64+0x4] ;  /* 0x00000406040c7981 */ /* 0x000ee8000c1e1900 */
[----:B------:R-:W4:Y:S04]  /*0600*/  LDG.E R18, desc[UR6][R4.64+0x8] ;  /* 0x0000080604127981 */ /* 0x000f28000c1e1900 */
[----:B------:R-:W5:Y:S04]  /*0610*/  LDG.E R20, desc[UR6][R4.64+0xc] ;  /* 0x00000c0604147981 */ /* 0x000f68000c1e1900 */
[----:B------:R-:W5:Y:S04]  /*0620*/  LDG.E R22, desc[UR6][R4.64+0x10] ;  /* 0x0000100604167981 */ /* 0x000f68000c1e1900 */
[----:B------:R-:W5:Y:S04]  /*0630*/  LDG.E R24, desc[UR6][R4.64+0x14] ;  /* 0x0000140604187981 */ /* 0x000f68000c1e1900 */
[----:B------:R-:W5:Y:S04]  /*0640*/  LDG.E R26, desc[UR6][R4.64+0x18] ;  /* 0x00001806041a7981 */ /* 0x000f68000c1e1900 */
[----:B------:R-:W5:Y:S01]  /*0650*/  LDG.E R28, desc[UR6][R4.64+0x1c] ;  /* 0x00001c06041c7981 */ /* 0x000f62000c1e1900 */
[----:B------:R-:W-:Y:S01]  /*0660*/  IADD3 R7, PT, PT, R7, 0x8, RZ ;  /* 0x0000000807077810 */ /* 0x000fe20007ffe0ff */
[----:B--2---:R-:W-:-:S04]  /*0670*/  FADD R3, R3, R16 ;  /* 0x0000001003037221 */ /* 0x004fc80000000000 */
[----:B---3--:R-:W-:-:S04]  /*0680*/  FADD R3, R3, R12 ;  /* 0x0000000c03037221 */ /* 0x008fc80000000000 */
[----:B----4-:R-:W-:-:S04]  /*0690*/  FADD R3, R3, R18 ;  /* 0x0000001203037221 */ /* 0x010fc80000000000 */
[----:B-----5:R-:W-:-:S04]  /*06a0*/  FADD R3, R3, R20 ;  /* 0x0000001403037221 */ /* 0x020fc80000000000 */
[----:B------:R-:W-:-:S04]  /*06b0*/  FADD R3, R3, R22 ;  /* 0x0000001603037221 */ /* 0x000fc80000000000 */
[----:B------:R-:W-:-:S04]  /*06c0*/  FADD R3, R3, R24 ;  /* 0x0000001803037221 */ /* 0x000fc80000000000 */
[----:B------:R-:W-:-:S04]  /*06d0*/  FADD R3, R3, R26 ;  /* 0x0000001a03037221 */ /* 0x000fc80000000000 */
[----:B------:R-:W-:-:S07]  /*06e0*/  FADD R3, R3, R28 ;  /* 0x0000001c03037221 */ /* 0x000fce0000000000 */
.L_x_103:
[----:B------:R-:W-:Y:S05]  /*06f0*/  BSYNC.RECONVERGENT B1 ;  /* 0x0000000000017941 */ /* 0x000fea0003800200 */
.L_x_102:
[----:B------:R-:W-:Y:S05]  /*0700*/  @!P1 BRA `(.L_x_98) ;  /* 0x0000000000b89947 */ /* 0x000fea0003800000 */
[----:B------:R-:W-:Y:S01]  /*0710*/  PRMT R4, R10, 0x9910, RZ ;  /* 0x000099100a047816 */ /* 0x000fe200000000ff */
[----:B------:R-:W-:Y:S04]  /*0720*/  BSSY.RECONVERGENT B1, `(.L_x_104) ;  /* 0x000001a000017945 */ /* 0x000fe80003800200 */
[----:B------:R-:W-:-:S05]  /*0730*/  IMAD R6, R6, R4, R13 ;  /* 0x0000000406067224 */ /* 0x000fca00078e020d */
[----:B------:R-:W-:-:S04]  /*0740*/  LOP3.LUT R6, R6, 0xffff, RZ, 0xc0, !PT ;  /* 0x0000ffff06067812 */ /* 0x000fc800078ec0ff */
[C---:B------:R-:W-:Y:S02]  /*0750*/  LOP3.LUT R4, R6.reuse, 0x7, RZ, 0xc0, !PT ;  /* 0x0000000706047812 */ /* 0x040fe400078ec0ff */
[----:B------:R-:W-:-:S03]  /*0760*/  LOP3.LUT R6, R6, 0x3, RZ, 0xc0, !PT ;  /* 0x0000000306067812 */ /* 0x000fc600078ec0ff */
[----:B------:R-:W-:Y:S01]  /*0770*/  VIADD R4, R4, 0xffffffff ;  /* 0xffffffff04047836 */ /* 0x000fe20000000000 */
[----:B------:R-:W-:-:S04]  /*0780*/  ISETP.NE.AND P1, PT, R6, RZ, PT ;  /* 0x000000ff0600720c */ /* 0x000fc80003f25270 */
[----:B------:R-:W-:-:S13]  /*0790*/  ISETP.GE.U32.AND P0, PT, R4, 0x3, PT ;  /* 0x000000030400780c */ /* 0x000fda0003f06070 */
[----:B------:R-:W-:Y:S05]  /*07a0*/  @!P0 BRA `(.L_x_105) ;  /* 0x0000000000448947 */ /* 0x000fea0003800000 */
[----:B------:R-:W0:Y:S01]  /*07b0*/  LDC.64 R12, c[0x0][0x388] ;  /* 0x0000e200ff0c7b82 */ /* 0x000e220000000a00 */
[----:B------:R-:W1:Y:S01]  /*07c0*/  LDCU.64 UR8, c[0x0][0x388] ;  /* 0x00007100ff0877ac */ /* 0x000e620008000a00 */
[C---:B------:R-:W-:Y:S01]  /*07d0*/  IADD3 R15, P0, PT, R14.reuse, R7, RZ ;  /* 0x000000070e0f7210 */ /* 0x040fe20007f1e0ff */
[----:B------:R-:W-:-:S03]  /*07e0*/  IMAD.IADD R5, R14, 0x1, R7 ;  /* 0x000000010e057824 */ /* 0x000fc600078e0207 */
[----:B------:R-:W-:Y:S02]  /*07f0*/  IADD3.X R16, PT, PT, RZ, RZ, RZ, P0, !PT ;  /* 0x000000ffff107210 */ /* 0x000fe400007fe4ff */
[----:B-1----:R-:W-:Y:S01]  /*0800*/  LEA R4, P0, R15, UR8, 0x2 ;  /* 0x000000080f047c11 */ /* 0x002fe2000f8010ff */
[----:B0-----:R-:W-:-:S03]  /*0810*/  IMAD.WIDE.U32 R12, R5, 0x4, R12 ;  /* 0x00000004050c7825 */ /* 0x001fc600078e000c */
[----:B------:R-:W-:-:S03]  /*0820*/  LEA.HI.X R5, R15, UR9, R16, 0x2, P0 ;  /* 0x000000090f057c11 */ /* 0x000fc600080f1410 */
[----:B------:R-:W2:Y:S04]  /*0830*/  LDG.E R12, desc[UR6][R12.64] ;  /* 0x000000060c0c7981 */ /* 0x000ea8000c1e1900 */
[----:B------:R-:W3:Y:S04]  /*0840*/  LDG.E R16, desc[UR6][R4.64+0x4] ;  /* 0x0000040604107981 */ /* 0x000ee8000c1e1900 */
[----:B------:R-:W4:Y:S04]  /*0850*/  LDG.E R18, desc[UR6][R4.64+0x8] ;  /* 0x0000080604127981 */ /* 0x000f28000c1e1900 */
[----:B------:R-:W5:Y:S01]  /*0860*/  LDG.E R20, desc[UR6][R4.64+0xc] ;  /* 0x00000c0604147981 */ /* 0x000f62000c1e1900 */
[----:B------:R-:W-:-:S02]  /*0870*/  VIADD R7, R7, 0x4 ;  /* 0x0000000407077836 */ /* 0x000fc40000000000 */
[----:B--2---:R-:W-:-:S04]  /*0880*/  FADD R3, R3, R12 ;  /* 0x0000000c03037221 */ /* 0x004fc80000000000 */
[----:B---3--:R-:W-:-:S04]  /*0890*/  FADD R3, R3, R16 ;  /* 0x0000001003037221 */ /* 0x008fc80000000000 */
[----:B----4-:R-:W-:-:S04]  /*08a0*/  FADD R3, R3, R18 ;  /* 0x0000001203037221 */ /* 0x010fc80000000000 */
[----:B-----5:R-:W-:-:S07]  /*08b0*/  FADD R3, R3, R20 ;  /* 0x0000001403037221 */ /* 0x020fce0000000000 */
.L_x_105:
[----:B------:R-:W-:Y:S05]  /*08c0*/  BSYNC.RECONVERGENT B1 ;  /* 0x0000000000017941 */ /* 0x000fea0003800200 */
.L_x_104:
[----:B------:R-:W-:Y:S05]  /*08d0*/  @!P1 BRA `(.L_x_98) ;  /* 0x0000000000449947 */ /* 0x000fea0003800000 */
[----:B------:R-:W0:Y:S01]  /*08e0*/  LDC.64 R4, c[0x0][0x388] ;  /* 0x0000e200ff047b82 */ /* 0x000e220000000a00 */
[----:B------:R-:W-:-:S05]  /*08f0*/  IADD3 R13, PT, PT, R14, R7, RZ ;  /* 0x000000070e0d7210 */ /* 0x000fca0007ffe0ff */
[----:B0-----:R-:W-:-:S06]  /*0900*/  IMAD.WIDE.U32 R4, R13, 0x4, R4 ;  /* 0x000000040d047825 */ /* 0x001fcc00078e0004 */
[----:B------:R-:W2:Y:S01]  /*0910*/  LDG.E R4, desc[UR6][R4.64] ;  /* 0x0000000604047981 */ /* 0x000ea2000c1e1900 */
[----:B------:R-:W-:Y:S01]  /*0920*/  ISETP.NE.AND P0, PT, R6, 0x1, PT ;  /* 0x000000010600780c */ /* 0x000fe20003f05270 */
[----:B--2---:R-:W-:-:S12]  /*0930*/  FADD R3, R3, R4 ;  /* 0x0000000403037221 */ /* 0x004fd80000000000 */
[----:B------:R-:W-:Y:S05]  /*0940*/  @!P0 BRA `(.L_x_98) ;  /* 0x0000000000288947 */ /* 0x000fea0003800000 */
[----:B------:R-:W0:Y:S01]  /*0950*/  LDCU.64 UR8, c[0x0][0x388] ;  /* 0x00007100ff0877ac */ /* 0x000e220008000a00 */
[----:B------:R-:W-:-:S05]  /*0960*/  IADD3 R7, P0, PT, R14, R7, RZ ;  /* 0x000000070e077210 */ /* 0x000fca0007f1e0ff */
[----:B------:R-:W-:Y:S01]  /*0970*/  IMAD.X R12, RZ, RZ, RZ, P0 ;  /* 0x000000ffff0c7224 */ /* 0x000fe200000e06ff */
[----:B------:R-:W-:Y:S02]  /*0980*/  ISETP.NE.AND P0, PT, R6, 0x2, PT ;  /* 0x000000020600780c */ /* 0x000fe40003f05270 */
[----:B0-----:R-:W-:-:S04]  /*0990*/  LEA R4, P1, R7, UR8, 0x2 ;  /* 0x0000000807047c11 */ /* 0x001fc8000f8210ff */
[----:B------:R-:W-:-:S05]  /*09a0*/  LEA.HI.X R5, R7, UR9, R12, 0x2, P1 ;  /* 0x0000000907057c11 */ /* 0x000fca00088f140c */
[----:B------:R-:W2:Y:S04]  /*09b0*/  LDG.E R6, desc[UR6][R4.64+0x4] ;  /* 0x0000040604067981 */ /* 0x000ea8000c1e1900 */
[----:B------:R-:W3:Y:S01]  /*09c0*/  @P0 LDG.E R12, desc[UR6][R4.64+0x8] ;  /* 0x00000806040c0981 */ /* 0x000ee2000c1e1900 */
[----:B--2---:R-:W-:-:S04]  /*09d0*/  FADD R3, R3, R6 ;  /* 0x0000000603037221 */ /* 0x004fc80000000000 */
[----:B---3--:R-:W-:-:S07]  /*09e0*/  @P0 FADD R3, R3, R12 ;  /* 0x0000000c03030221 */ /* 0x008fce0000000000 */
.L_x_98:
[----:B-1----:R-:W-:Y:S05]  /*09f0*/  BSYNC.RECONVERGENT B0 ;  /* 0x0000000000007941 */ /* 0x002fea0003800200 */
.L_x_97:
[----:B------:R-:W-:Y:S01]  /*0a00*/  ISETP.GE.AND P0, PT, R9, RZ, PT ;  /* 0x000000ff0900720c */ /* 0x000fe20003f06270 */
[----:B------:R-:W-:-:S12]  /*0a10*/  BSSY.RECONVERGENT B0, `(.L_x_106) ;  /* 0x000008b000007945 */ /* 0x000fd80003800200 */
[----:B------:R-:W-:Y:S05]  /*0a20*/  @!P0 BRA `(.L_x_107) ;  /* 0x0000000800248947 */ /* 0x000fea0003800000 */
[----:B------:R-:W-:Y:S01]  /*0a30*/  ISETP.GE.U32.AND P0, PT, R9, 0x3, PT ;  /* 0x000000030900780c */ /* 0x000fe20003f06070 */
[----:B------:R-:W-:Y:S01]  /*0a40*/  BSSY.RECONVERGENT B1, `(.L_x_108) ;  /* 0x0000049000017945 */ /* 0x000fe20003800200 */
[----:B------:R-:W-:Y:S02]  /*0a50*/  LOP3.LUT R16, R0, 0x3, RZ, 0xc0, !PT ;  /* 0x0000000300107812 */ /* 0x000fe400078ec0ff */
[----:B------:R-:W-:-:S09]  /*0a60*/  MOV R15, RZ ;  /* 0x000000ff000f7202 */ /* 0x000fd20000000f00 */
[----:B------:R-:W-:Y:S05]  /*0a70*/  @!P0 BRA `(.L_x_109) ;  /* 0x0000000400148947 */ /* 0x000fea0003800000 */
[----:B------:R-:W0:Y:S01]  /*0a80*/  LDC.64 R4, c[0x0][0x388] ;  /* 0x0000e200ff047b82 */ /* 0x000e220000000a00 */
[----:B------:R-:W-:Y:S01]  /*0a90*/  LOP3.LUT R15, R0, 0xfffffffc, RZ, 0xc0, !PT ;  /* 0xfffffffc000f7812 */ /* 0x000fe200078ec0ff */
[----:B------:R-:W-:-:S07]  /*0aa0*/  IMAD.MOV.U32 R17, RZ, RZ, RZ ;  /* 0x000000ffff117224 */ /* 0x000fce00078e00ff */
.L_x_118:
[----:B-1----:R-:W-:-:S05]  /*0ab0*/  IADD3 R7, PT, PT, R14, R17, RZ ;  /* 0x000000110e077210 */ /* 0x002fca0007ffe0ff */
[----:B0-----:R-:W-:-:S05]  /*0ac0*/  IMAD.WIDE.U32 R6, R7, 0x4, R4 ;  /* 0x0000000407067825 */ /* 0x001fca00078e0004 */
[----:B------:R-:W2:Y:S01]  /*0ad0*/  LDG.E R0, desc[UR6][R6.64] ;  /* 0x0000000606007981 */ /* 0x000ea2000c1e1900 */
[----:B------:R-:W0:Y:S01]  /*0ae0*/  MUFU.RCP R12, R3 ;  /* 0x00000003000c7308 */ /* 0x000e220000001000 */
[----:B------:R-:W-:Y:S01]  /*0af0*/  VIADD R17, R17, 0x4 ;  /* 0x0000000411117836 */ /* 0x000fe20000000000 */
[----:B------:R-:W-:Y:S04]  /*0b00*/  BSSY.RECONVERGENT B2, `(.L_x_110) ;  /* 0x000000c000027945 */ /* 0x000fe80003800200 */
[----:B------:R-:W-:Y:S01]  /*0b10*/  ISETP.NE.AND P2, PT, R17, R15, PT ;  /* 0x0000000f1100720c */ /* 0x000fe20003f45270 */
[----:B0-----:R-:W-:-:S04]  /*0b20*/  FFMA R13, R12, -R3, 1 ;  /* 0x3f8000000c0d7423 */ /* 0x001fc80000000803 */
[----:B------:R-:W-:Y:S01]  /*0b30*/  FFMA R13, R12, R13, R12 ;  /* 0x0000000d0c0d7223 */ /* 0x000fe2000000000c */
[----:B--2---:R-:W0:Y:S03]  /*0b40*/  FCHK P0, R0, R3 ;  /* 0x0000000300007302 */ /* 0x004e260000000000 */
[----:B------:R-:W-:-:S04]  /*0b50*/  FFMA R12, R0, R13, RZ ;  /* 0x0000000d000c7223 */ /* 0x000fc800000000ff */
[----:B------:R-:W-:-:S04]  /*0b60*/  FFMA R18, R12, -R3, R0 ;  /* 0x800000030c127223 */ /* 0x000fc80000000000 */
[----:B------:R-:W-:Y:S01]  /*0b70*/  FFMA R13, R13, R18, R12 ;  /* 0x000000120d0d7223 */ /* 0x000fe2000000000c */
[----:B0-----:R-:W-:Y:S06]  /*0b80*/  @!P0 BRA `(.L_x_111) ;  /* 0x00000000000c8947 */ /* 0x001fec0003800000 */
[----:B------:R-:W-:-:S07]  /*0b90*/  MOV R12, 0xbb0 ;  /* 0x00000bb0000c7802 */ /* 0x000fce0000000f00 */
[----:B------:R-:W-:Y:S05]  /*0ba0*/  CALL.REL.NOINC `($__internal_2_$__cuda_sm3x_div_rn_noftz_f32_slowpath) ;  /* 0x0000000400e87944 */ /* 0x000fea0003c00000 */
[----:B------:R-:W-:-:S07]  /*0bb0*/  MOV R13, R19 ;  /* 0x00000013000d7202 */ /* 0x000fce0000000f00 */
.L_x_111:
[----:B------:R-:W-:Y:S05]  /*0bc0*/  BSYNC.RECONVERGENT B2 ;  /* 0x0000000000027941 */ /* 0x000fea0003800200 */
.L_x_110:
[----:B------:R-:W2:Y:S01]  /*0bd0*/  LDG.E R21, desc[UR6][R6.64+0x4] ;  /* 0x0000040606157981 */ /* 0x000ea2000c1e1900 */
[----:B------:R-:W0:Y:S01]  /*0be0*/  MUFU.RCP R0, R3 ;  /* 0x0000000300007308 */ /* 0x000e220000001000 */
[----:B------:R-:W-:Y:S02]  /*0bf0*/  BSSY.RECONVERGENT B2, `(.L_x_112) ;  /* 0x000000c000027945 */ /* 0x000fe40003800200 */
[----:B------:R1:W-:Y:S01]  /*0c00*/  STG.E desc[UR6][R6.64], R13 ;  /* 0x0000000d06007986 */ /* 0x0003e2000c101906 */
[----:B0-----:R-:W-:-:S04]  /*0c10*/  FFMA R19, R0, -R3, 1 ;  /* 0x3f80000000137423 */ /* 0x001fc80000000803 */
[----:B------:R-:W-:Y:S01]  /*0c20*/  FFMA R0, R0, R19, R0 ;  /* 0x0000001300007223 */ /* 0x000fe20000000000 */
[----:B--2---:R-:W0:Y:S03]  /*0c30*/  FCHK P0, R21, R3 ;  /* 0x0000000315007302 */ /* 0x004e260000000000 */
[----:B------:R-:W-:-:S04]  /*0c40*/  FFMA R12, R0, R21, RZ ;  /* 0x00000015000c7223 */ /* 0x000fc800000000ff */
[----:B------:R-:W-:-:S04]  /*0c50*/  FFMA R19, R12, -R3, R21 ;  /* 0x800000030c137223 */ /* 0x000fc80000000015 */
[----:B------:R-:W-:Y:S01]  /*0c60*/  FFMA R19, R0, R19, R12 ;  /* 0x0000001300137223 */ /* 0x000fe2000000000c */
[----:B01----:R-:W-:Y:S06]  /*0c70*/  @!P0 BRA `(.L_x_113) ;  /* 0x00000000000c8947 */ /* 0x003fec0003800000 */
[----:B------:R-:W-:Y:S01]  /*0c80*/  IMAD.MOV.U32 R0, RZ, RZ, R21 ;  /* 0x000000ffff007224 */ /* 0x000fe200078e0015 */
[----:B------:R-:W-:-:S07]  /*0c90*/  MOV R12, 0xcb0 ;  /* 0x00000cb0000c7802 */ /* 0x000fce0000000f00 */
[----:B------:R-:W-:Y:S05]  /*0ca0*/  CALL.REL.NOINC `($__internal_2_$__cuda_sm3x_div_rn_noftz_f32_slowpath) ;  /* 0x0000000400a87944 */ /* 0x000fea0003c00000 */
.L_x_113:
[----:B------:R-:W-:Y:S05]  /*0cb0*/  BSYNC.RECONVERGENT B2 ;  /* 0x0000000000027941 */ /* 0x000fea0003800200 */
.L_x_112:
        /* <DEDUP_REMOVED lines=11> */
[----:B------:R-:W-:Y:S02]  /*0d70*/  MOV R0, R21 ;  /* 0x0000001500007202 */ /* 0x000fe40000000f00 */
[----:B------:R-:W-:-:S07]  /*0d80*/  MOV R12, 0xda0 ;  /* 0x00000da0000c7802 */ /* 0x000fce0000000f00 */
[----:B------:R-:W-:Y:S05]  /*0d90*/  CALL.REL.NOINC `($__internal_2_$__cuda_sm3x_div_rn_noftz_f32_slowpath) ;  /* 0x00000004006c7944 */ /* 0x000fea0003c00000 */
[----:B------:R-:W-:-:S07]  /*0da0*/  IMAD.MOV.U32 R13, RZ, RZ, R19 ;  /* 0x000000ffff0d7224 */ /* 0x000fce00078e0013 */
.L_x_115:
[----:B------:R-:W-:Y:S05]  /*0db0*/  BSYNC.RECONVERGENT B2 ;  /* 0x0000000000027941 */ /* 0x000fea0003800200 */
.L_x_114:
        /* <DEDUP_REMOVED lines=14> */
.L_x_117:
[----:B------:R-:W-:Y:S05]  /*0ea0*/  BSYNC.RECONVERGENT B2 ;  /* 0x0000000000027941 */ /* 0x000fea0003800200 */
.L_x_116:
[----:B------:R1:W-:Y:S01]  /*0eb0*/  STG.E desc[UR6][R6.64+0xc], R19 ;  /* 0x00000c1306007986 */ /* 0x0003e2000c101906 */
[----:B------:R-:W-:Y:S05]  /*0ec0*/  @P2 BRA `(.L_x_118) ;  /* 0xfffffff800f82947 */ /* 0x000fea000383ffff */
.L_x_109:
[----:B------:R-:W-:Y:S05]  /*0ed0*/  BSYNC.RECONVERGENT B1 ;  /* 0x0000000000017941 */ /* 0x000fea0003800200 */
.L_x_108:
[----:B------:R-:W-:-:S13]  /*0ee0*/  ISETP.NE.AND P0, PT, R16, RZ, PT ;  /* 0x000000ff1000720c */ /* 0x000fda0003f05270 */
[----:B------:R-:W-:Y:S05]  /*0ef0*/  @!P0 BRA `(.L_x_107) ;  /* 0x0000000000f08947 */ /* 0x000fea0003800000 */
[----:B------:R-:W0:Y:S01]  /*0f00*/  LDC.64 R4, c[0x0][0x388] ;  /* 0x0000e200ff047b82 */ /* 0x000e220000000a00 */
[----:B-1----:R-:W-:-:S04]  /*0f10*/  IMAD.IADD R7, R14, 0x1, R15 ;  /* 0x000000010e077824 */ /* 0x002fc800078e020f */
[----:B0-----:R-:W-:-:S05]  /*0f20*/  IMAD.WIDE.U32 R4, R7, 0x4, R4 ;  /* 0x0000000407047825 */ /* 0x001fca00078e0004 */
[----:B------:R-:W2:Y:S01]  /*0f30*/  LDG.E R13, desc[UR6][R4.64] ;  /* 0x00000006040d7981 */ /* 0x000ea2000c1e1900 */
[----:B------:R-:W0:Y:S01]  /*0f40*/  MUFU.RCP R0, R3 ;  /* 0x0000000300007308 */ /* 0x000e220000001000 */
[----:B------:R-:W-:Y:S01]  /*0f50*/  BSSY.RECONVERGENT B1, `(.L_x_119) ;  /* 0x000000c000017945 */ /* 0x000fe20003800200 */
[----:B0-----:R-:W-:-:S04]  /*0f60*/  FFMA R7, R0, -R3, 1 ;  /* 0x3f80000000077423 */ /* 0x001fc80000000803 */
[----:B------:R-:W-:Y:S02]  /*0f70*/  FFMA R0, R0, R7, R0 ;  /* 0x0000000700007223 */ /* 0x000fe40000000000 */
[----:B--2---:R-:W0:Y:S02]  /*0f80*/  FCHK P0, R13, R3 ;  /* 0x000000030d007302 */ /* 0x004e240000000000 */
[----:B------:R-:W-:-:S04]  /*0f90*/  FFMA R6, R0, R13, RZ ;  /* 0x0000000d00067223 */ /* 0x000fc800000000ff */
[----:B------:R-:W-:-:S04]  /*0fa0*/  FFMA R7, R6, -R3, R13 ;  /* 0x8000000306077223 */ /* 0x000fc8000000000d */
[----:B------:R-:W-:Y:S01]  /*0fb0*/  FFMA R7, R0, R7, R6 ;  /* 0x0000000700077223 */ /* 0x000fe20000000006 */
[----:B0-----:R-:W-:Y:S06]  /*0fc0*/  @!P0 BRA `(.L_x_120) ;  /* 0x0000000000108947 */ /* 0x001fec0003800000 */
[----:B------:R-:W-:Y:S02]  /*0fd0*/  MOV R0, R13 ;  /* 0x0000000d00007202 */ /* 0x000fe40000000f00 */
[----:B------:R-:W-:-:S07]  /*0fe0*/  MOV R12, 0x1000 ;  /* 0x00001000000c7802 */ /* 0x000fce0000000f00 */
[----:B------:R-:W-:Y:S05]  /*0ff0*/  CALL.REL.NOINC `($__internal_2_$__cuda_sm3x_div_rn_noftz_f32_slowpath) ;  /* 0x0000000000d47944 */ /* 0x000fea0003c00000 */
[----:B------:R-:W-:-:S07]  /*1000*/  IMAD.MOV.U32 R7, RZ, RZ, R19 ;  /* 0x000000ffff077224 */ /* 0x000fce00078e0013 */
.L_x_120:
[----:B------:R-:W-:Y:S05]  /*1010*/  BSYNC.RECONVERGENT B1 ;  /* 0x0000000000017941 */ /* 0x000fea0003800200 */
.L_x_119:
[----:B------:R0:W-:Y:S01]  /*1020*/  STG.E desc[UR6][R4.64], R7 ;  /* 0x0000000704007986 */ /* 0x0001e2000c101906 */
[----:B------:R-:W-:-:S13]  /*1030*/  ISETP.NE.AND P0, PT, R16, 0x1, PT ;  /* 0x000000011000780c */ /* 0x000fda0003f05270 */
[----:B0-----:R-:W-:Y:S05]  /*1040*/  @!P0 BRA `(.L_x_107) ;  /* 0x00000000009c8947 */ /* 0x001fea0003800000 */
[----:B------:R-:W0:Y:S01]  /*1050*/  LDCU.64 UR8, c[0x0][0x388] ;  /* 0x00007100ff0877ac */ /* 0x000e220008000a00 */
[----:B------:R-:W-:-:S04]  /*1060*/  IADD3 R14, P0, PT, R14, R15, RZ ;  /* 0x0000000f0e0e7210 */ /* 0x000fc80007f1e0ff */
[----:B------:R-:W-:Y:S02]  /*1070*/  IADD3.X R5, PT, PT, RZ, RZ, RZ, P0, !PT ;  /* 0x000000ffff057210 */ /* 0x000fe400007fe4ff */
[----:B0-----:R-:W-:-:S04]  /*1080*/  LEA R4, P0, R14, UR8, 0x2 ;  /* 0x000000080e047c11 */ /* 0x001fc8000f8010ff */
[----:B------:R-:W-:-:S05]  /*1090*/  LEA.HI.X R5, R14, UR9, R5, 0x2, P0 ;  /* 0x000000090e057c11 */ /* 0x000fca00080f1405 */
        /* <DEDUP_REMOVED lines=10> */
[----:B------:R-:W-:Y:S01]  /*1140*/  IMAD.MOV.U32 R0, RZ, RZ, R13 ;  /* 0x000000ffff007224 */ /* 0x000fe200078e000d */
[----:B------:R-:W-:-:S07]  /*1150*/  MOV R12, 0x1170 ;  /* 0x00001170000c7802 */ /* 0x000fce0000000f00 */
[----:B------:R-:W-:Y:S05]  /*1160*/  CALL.REL.NOINC `($__internal_2_$__cuda_sm3x_div_rn_noftz_f32_slowpath) ;  /* 0x0000000000787944 */ /* 0x000fea0003c00000 */
[----:B------:R-:W-:-:S07]  /*1170*/  MOV R7, R19 ;  /* 0x0000001300077202 */ /* 0x000fce0000000f00 */
.L_x_122:
[----:B------:R-:W-:Y:S05]  /*1180*/  BSYNC.RECONVERGENT B1 ;  /* 0x0000000000017941 */ /* 0x000fea0003800200 */
.L_x_121:
[----:B------:R0:W-:Y:S01]  /*1190*/  STG.E desc[UR6][R4.64+0x4], R7 ;  /* 0x0000040704007986 */ /* 0x0001e2000c101906 */
[----:B------:R-:W-:-:S13]  /*11a0*/  ISETP.NE.AND P0, PT, R16, 0x2, PT ;  /* 0x000000021000780c */ /* 0x000fda0003f05270 */
[----:B0-----:R-:W-:Y:S05]  /*11b0*/  @!P0 BRA `(.L_x_107) ;  /* 0x0000000000408947 */ /* 0x001fea0003800000 */
        /* <DEDUP_REMOVED lines=14> */
.L_x_124:
[----:B------:R-:W-:Y:S05]  /*12a0*/  BSYNC.RECONVERGENT B1 ;  /* 0x0000000000017941 */ /* 0x000fea0003800200 */
.L_x_123:
[----:B------:R0:W-:Y:S02]  /*12b0*/  STG.E desc[UR6][R4.64+0x8], R7 ;  /* 0x0000080704007986 */ /* 0x0001e4000c101906 */
.L_x_107:
[----:B------:R-:W-:Y:S05]  /*12c0*/  BSYNC.RECONVERGENT B0 ;  /* 0x0000000000007941 */ /* 0x000fea0003800200 */
.L_x_106:
[----:B------:R-:W2:Y:S01]  /*12d0*/  LDCU UR8, c[0x0][0x380] ;  /* 0x00007000ff0877ac */ /* 0x000ea20008000800 */
[----:B------:R-:W-:Y:S01]  /*12e0*/  IMAD.IADD R9, R2, 0x1, R9 ;  /* 0x0000000102097824 */ /* 0x000fe200078e0209 */
[----:B------:R-:W-:Y:S01]  /*12f0*/  IADD3 R11, PT, PT, R11, 0x1, RZ ;  /* 0x000000010b0b7810 */ /* 0x000fe20007ffe0ff */
[----:B------:R-:W-:-:S03]  /*1300*/  VIADD R10, R10, 0x1 ;  /* 0x000000010a0a7836 */ /* 0x000fc60000000000 */
[C---:B------:R-:W-:Y:S02]  /*1310*/  IADD3 R0, PT, PT, R9.reuse, 0x1, RZ ;  /* 0x0000000109007810 */ /* 0x040fe40007ffe0ff */
[----:B--2---:R-:W-:-:S13]  /*1320*/  ISETP.GT.AND P0, PT, R9, UR8, PT ;  /* 0x0000000809007c0c */ /* 0x004fda000bf04270 */
[----:B------:R-:W-:Y:S05]  /*1330*/  @!P0 BRA `(.L_x_125) ;  /* 0xffffffec00788947 */ /* 0x000fea000383ffff */
[----:B------:R-:W-:Y:S05]  /*1340*/  EXIT ;  /* 0x000000000000794d */ /* 0x000fea0003800000 */
        .weak           $__internal_2_$__cuda_sm3x_div_rn_noftz_f32_slowpath
        .type           $__internal_2_$__cuda_sm3x_div_rn_noftz_f32_slowpath,@function
        .size           $__internal_2_$__cuda_sm3x_div_rn_noftz_f32_slowpath,(.L_x_234 - $__internal_2_$__cuda_sm3x_div_rn_noftz_f32_slowpath)
$__internal_2_$__cuda_sm3x_div_rn_noftz_f32_slowpath:
[--C-:B------:R-:W-:Y:S01]  /*1350*/  SHF.R.U32.HI R13, RZ, 0x17, R3.reuse ;  /* 0x00000017ff0d7819 */ /* 0x100fe20000011603 */
[----:B------:R-:W-:Y:S01]  /*1360*/  BSSY.RECONVERGENT B3, `(.L_x_126) ;  /* 0x0000063000037945 */ /* 0x000fe20003800200 */
[----:B------:R-:W-:Y:S01]  /*1370*/  SHF.R.U32.HI R19, RZ, 0x17, R0 ;  /* 0x00000017ff137819 */ /* 0x000fe20000011600 */
[----:B------:R-:W-:Y:S01]  /*1380*/  IMAD.MOV.U32 R21, RZ, RZ, R3 ;  /* 0x000000ffff157224 */ /* 0x000fe200078e0003 */
[----:B------:R-:W-:Y:S02]  /*1390*/  LOP3.LUT R13, R13, 0xff, RZ, 0xc0, !PT ;  /* 0x000000ff0d0d7812 */ /* 0x000fe400078ec0ff */
[----:B------:R-:W-:-:S03]  /*13a0*/  LOP3.LUT R19, R19, 0xff, RZ, 0xc0, !PT ;  /* 0x000000ff13137812 */ /* 0x000fc600078ec0ff */
[----:B------:R-:W-:Y:S01]  /*13b0*/  VIADD R22, R13, 0xffffffff ;  /* 0xffffffff0d167836 */ /* 0x000fe20000000000 */
[----:B------:R-:W-:-:S04]  /*13c0*/  IADD3 R20, PT, PT, R19, -0x1, RZ ;  /* 0xffffffff13147810 */ /* 0x000fc80007ffe0ff */
[----:B------:R-:W-:-:S04]  /*13d0*/  ISETP.GT.U32.AND P0, PT, R22, 0xfd, PT ;  /* 0x000000fd1600780c */ /* 0x000fc80003f04070 */
[----:B------:R-:W-:-:S13]  /*13e0*/  ISETP.GT.U32.OR P0, PT, R20, 0xfd, P0 ;  /* 0x000000fd1400780c */ /* 0x000fda0000704470 */
[----:B------:R-:W-:Y:S01]  /*13f0*/  @!P0 MOV R18, RZ ;  /* 0x000000ff00128202 */ /* 0x000fe20000000f00 */
        /* <DEDUP_REMOVED lines=19> */
[----:B------:R-:W-:Y:S01]  /*1530*/  @P0 IMAD.MOV.U32 R18, RZ, RZ, RZ ;  /* 0x000000ffff120224 */ /* 0x000fe200078e00ff */
[----:B------:R-:W-:Y:S01]  /*1540*/  @!P0 MOV R18, 0xffffffc0 ;  /* 0xffffffc000128802 */ /* 0x000fe20000000f00 */
[----:B------:R-:W-:Y:S01]  /*1550*/  @!P0 FFMA R0, R0, 1.84467440737095516160e+19, RZ ;  /* 0x5f80000000008823 */ /* 0x000fe200000000ff */
[----:B------:R-:W-:-:S03]  /*1560*/  @!P1 FFMA R21, R3, 1.84467440737095516160e+19, RZ ;  /* 0x5f80000003159823 */ /* 0x000fc600000000ff */
[----:B------:R-:W-:-:S07]  /*1570*/  @!P1 VIADD R18, R18, 0x40 ;  /* 0x0000004012129836 */ /* 0x000fce0000000000 */
.L_x_127:
[----:B------:R-:W-:Y:S01]  /*1580*/  LEA R20, R13, 0xc0800000, 0x17 ;  /* 0xc08000000d147811 */ /* 0x000fe200078eb8ff */
[----:B------:R-:W-:Y:S03]  /*1590*/  BSSY.RECONVERGENT B4, `(.L_x_132) ;  /* 0x0000036000047945 */ /* 0x000fe60003800200 */
[----:B------:R-:W-:Y:S01]  /*15a0*/  IADD3 R22, PT, PT, -R20, R21, RZ ;  /* 0x0000001514167210 */ /* 0x000fe20007ffe1ff */
[----:B------:R-:W-:-:S03]  /*15b0*/  VIADD R21, R19, 0xffffff81 ;  /* 0xffffff8113157836 */ /* 0x000fc60000000000 */
[----:B------:R-:W0:Y:S01]  /*15c0*/  MUFU.RCP R20, R22 ;  /* 0x0000001600147308 */ /* 0x000e220000001000 */
[----:B------:R-:W-:Y:S01]  /*15d0*/  FADD.FTZ R23, -R22, -RZ ;  /* 0x800000ff16177221 */ /* 0x000fe20000010100 */
[C---:B------:R-:W-:Y:S01]  /*15e0*/  IMAD R0, R21.reuse, -0x800000, R0 ;  /* 0xff80000015007824 */ /* 0x040fe200078e0200 */
[----:B------:R-:W-:-:S04]  /*15f0*/  IADD3 R21, PT, PT, R21, 0x7f, -R13 ;  /* 0x0000007f15157810 */ /* 0x000fc80007ffe80d */
[----:B------:R-:W-:Y:S01]  /*1600*/  IADD3 R21, PT, PT, R21, R18, RZ ;  /* 0x0000001215157210 */ /* 0x000fe20007ffe0ff */
        /* <DEDUP_REMOVED lines=8> */
[----:B------:R-:W-:-:S05]  /*1690*/  LOP3.LUT R13, R13, 0xff, RZ, 0xc0, !PT ;  /* 0x000000ff0d0d7812 */ /* 0x000fca00078ec0ff */
[----:B------:R-:W-:-:S05]  /*16a0*/  IMAD.IADD R13, R13, 0x1, R21 ;  /* 0x000000010d0d7824 */ /* 0x000fca00078e0215 */
        /* <DEDUP_REMOVED lines=10> */
[-CC-:B------:R-:W-:Y:S01]  /*1750*/  FFMA.RZ R18, R19, R23.reuse, R20.reuse ;  /* 0x0000001713127223 */ /* 0x180fe2000000c014 */
[C---:B------:R-:W-:Y:S02]  /*1760*/  ISETP.NE.AND P3, PT, R13.reuse, RZ, PT ;  /* 0x000000ff0d00720c */ /* 0x040fe40003f65270 */
[----:B------:R-:W-:Y:S02]  /*1770*/  ISETP.NE.AND P1, PT, R13, RZ, PT ;  /* 0x000000ff0d00720c */ /* 0x000fe40003f25270 */
[----:B------:R-:W-:Y:S01]  /*1780*/  LOP3.LUT R21, R18, 0x7fffff, RZ, 0xc0, !PT ;  /* 0x007fffff12157812 */ /* 0x000fe200078ec0ff */
[CCC-:B------:R-:W-:Y:S01]  /*1790*/  FFMA.RP R18, R19.reuse, R23.reuse, R20.reuse ;  /* 0x0000001713127223 */ /* 0x1c0fe20000008014 */
[----:B------:R-:W-:Y:S01]  /*17a0*/  FFMA.RM R19, R19, R23, R20 ;  /* 0x0000001713137223 */ /* 0x000fe20000004014 */
[----:B------:R-:W-:Y:S01]  /*17b0*/  VIADD R20, R13, 0x20 ;  /* 0x000000200d147836 */ /* 0x000fe20000000000 */
[----:B------:R-:W-:Y:S02]  /*17c0*/  LOP3.LUT R21, R21, 0x800000, RZ, 0xfc, !PT ;  /* 0x0080000015157812 */ /* 0x000fe400078efcff */
[----:B------:R-:W-:-:S02]  /*17d0*/  IADD3 R13, PT, PT, -R13, RZ, RZ ;  /* 0x000000ff0d0d7210 */ /* 0x000fc40007ffe1ff */
[----:B------:R-:W-:Y:S02]  /*17e0*/  SHF.L.U32 R20, R21, R20, RZ ;  /* 0x0000001415147219 */ /* 0x000fe400000006ff */
[----:B------:R-:W-:Y:S02]  /*17f0*/  FSETP.NEU.FTZ.AND P0, PT, R18, R19, PT ;  /* 0x000000131200720b */ /* 0x000fe40003f1d000 */
[----:B------:R-:W-:Y:S02]  /*1800*/  SEL R18, R13, RZ, P3 ;  /* 0x000000ff0d127207 */ /* 0x000fe40001800000 */
[----:B------:R-:W-:Y:S02]  /*1810*/  ISETP.NE.AND P1, PT, R20, RZ, P1 ;  /* 0x000000ff1400720c */ /* 0x000fe40000f25270 */
[----:B------:R-:W-:Y:S02]  /*1820*/  SHF.R.U32.HI R18, RZ, R18, R21 ;  /* 0x00000012ff127219 */ /* 0x000fe40000011615 */
[----:B------:R-:W-:-:S02]  /*1830*/  PLOP3.LUT P0, PT, P0, P1, PT, 0xf8, 0x8f ;  /* 0x00000000008f781c */ /* 0x000fc40000703f70 */
[----:B------:R-:W-:Y:S02]  /*1840*/  SHF.R.U32.HI R20, RZ, 0x1, R18 ;  /* 0x00000001ff147819 */ /* 0x000fe40000011612 */
[----:B------:R-:W-:-:S04]  /*1850*/  SEL R13, RZ, 0x1, !P0 ;  /* 0x00000001ff0d7807 */ /* 0x000fc80004000000 */
[----:B------:R-:W-:-:S04]  /*1860*/  LOP3.LUT R13, R13, 0x1, R20, 0xf8, !PT ;  /* 0x000000010d0d7812 */ /* 0x000fc800078ef814 */
[----:B------:R-:W-:-:S05]  /*1870*/  LOP3.LUT R13, R13, R18, RZ, 0xc0, !PT ;  /* 0x000000120d0d7212 */ /* 0x000fca00078ec0ff */
[----:B------:R-:W-:-:S05]  /*1880*/  IMAD.IADD R13, R20, 0x1, R13 ;  /* 0x00000001140d7824 */ /* 0x000fca00078e020d */
[----:B------:R-:W-:Y:S01]  /*1890*/  LOP3.LUT R0, R13, R0, RZ, 0xfc, !PT ;  /* 0x000000000d007212 */ /* 0x000fe200078efcff */
[----:B------:R-:W-:Y:S06]  /*18a0*/  BRA `(.L_x_135) ;  /* 0x0000000000107947 */ /* 0x000fec0003800000 */
.L_x_134:
[----:B------:R-:W-:-:S04]  /*18b0*/  LOP3.LUT R0, R0, 0x80000000, RZ, 0xc0, !PT ;  /* 0x8000000000007812 */ /* 0x000fc800078ec0ff */
[----:B------:R-:W-:Y:S01]  /*18c0*/  LOP3.LUT R0, R0, 0x7f800000, RZ, 0xfc, !PT ;  /* 0x7f80000000007812 */ /* 0x000fe200078efcff */
[----:B------:R-:W-:Y:S06]  /*18d0*/  BRA `(.L_x_135) ;  /* 0x0000000000047947 */ /* 0x000fec0003800000 */
.L_x_133:
[----:B------:R-:W-:-:S07]  /*18e0*/  LEA R0, R21, R0, 0x17 ;  /* 0x0000000015007211 */ /* 0x000fce00078eb8ff */
.L_x_135:
[----:B------:R-:W-:Y:S05]  /*18f0*/  BSYNC.RECONVERGENT B4 ;  /* 0x0000000000047941 */ /* 0x000fea0003800200 */
.L_x_132:
[----:B------:R-:W-:Y:S05]  /*1900*/  BRA `(.L_x_136) ;  /* 0x0000000000207947 */ /* 0x000fea0003800000 */
.L_x_131:
[----:B------:R-:W-:-:S04]  /*1910*/  LOP3.LUT R0, R21, 0x80000000, R0, 0x48, !PT ;  /* 0x8000000015007812 */ /* 0x000fc800078e4800 */
[----:B------:R-:W-:Y:S01]  /*1920*/  LOP3.LUT R0, R0, 0x7f800000, RZ, 0xfc, !PT ;  /* 0x7f80000000007812 */ /* 0x000fe200078efcff */
[----:B------:R-:W-:Y:S06]  /*1930*/  BRA `(.L_x_136) ;  /* 0x0000000000147947 */ /* 0x000fec0003800000 */
.L_x_130:
[----:B------:R-:W-:Y:S01]  /*1940*/  LOP3.LUT R0, R21, 0x80000000, R0, 0x48, !PT ;  /* 0x8000000015007812 */ /* 0x000fe200078e4800 */
[----:B------:R-:W-:Y:S06]  /*1950*/  BRA `(.L_x_136) ;  /* 0x00000000000c7947 */ /* 0x000fec0003800000 */
.L_x_129:
[----:B------:R-:W0:Y:S01]  /*1960*/  MUFU.RSQ R0, -QNAN ;  /* 0xffc0000000007908 */ /* 0x000e220000001400 */
[----:B------:R-:W-:Y:S05]  /*1970*/  BRA `(.L_x_136) ;  /* 0x0000000000047947 */ /* 0x000fea0003800000 */
.L_x_128:
[----:B------:R-:W-:-:S07]  /*1980*/  FADD.FTZ R0, R0, R3 ;  /* 0x0000000300007221 */ /* 0x000fce0000010000 */
.L_x_136:
[----:B------:R-:W-:Y:S05]  /*1990*/  BSYNC.RECONVERGENT B3 ;  /* 0x0000000000037941 */ /* 0x000fea0003800200 */
.L_x_126:
[----:B------:R-:W-:Y:S02]  /*19a0*/  HFMA2 R13, -RZ, RZ, 0, 0 ;  /* 0x00000000ff0d7431 */ /* 0x000fe400000001ff */
[----:B0-----:R-:W-:Y:S02]  /*19b0*/  IMAD.MOV.U32 R19, RZ, RZ, R0 ;  /* 0x000000ffff137224 */ /* 0x001fe400078e0000 */
[----:B------:R-:W-:Y:S05]  /*19c0*/  RET.REL.NODEC R12 `(_Z42normalize_lagrange_integrating_polynomialsiPf) ;  /* 0xffffffe40c8c7950 */ /* 0x000fea0003c3ffff */
.L_x_137:
        /* <DEDUP_REMOVED lines=11> */
.L_x_234:


//--------------------- .text._Z32lagrange_integrating_polynomialsfiPKfS0_Pf --------------------------
	.section	.text._Z32lagrange_integrating_polynomialsfiPKfS0_Pf,"ax",@progbits
	.align	128
        .global         _Z32lagrange_integrating_polynomialsfiPKfS0_Pf
        .type           _Z32lagrange_integrating_polynomialsfiPKfS0_Pf,@function
        .size           _Z32lagrange_integrating_polynomialsfiPKfS0_Pf,(.L_x_235 - _Z32lagrange_integrating_polynomialsfiPKfS0_Pf)
        .other          _Z32lagrange_integrating_polynomialsfiPKfS0_Pf,@"STO_CUDA_ENTRY STV_DEFAULT"
_Z32lagrange_integrating_polynomialsfiPKfS0_Pf:
.text._Z32lagrange_integrating_polynomialsfiPKfS0_Pf:
[----:B------:R-:W-:Y:S01]  /*0000*/  LDC R1, c[0x0][0x37c] ;  /* 0x0000df00ff017b82 */ /* 0x000fe20000000800 */
[----:B------:R-:W0:Y:S07]  /*0010*/  S2R R23, SR_TID.X ;  /* 0x0000000000177919 */ /* 0x000e2e0000002100 */
[----:B------:R-:W1:Y:S01]  /*0020*/  S2UR UR5, SR_CTAID.X ;  /* 0x00000000000579c3 */ /* 0x000e620000002500 */
[----:B------:R-:W1:Y:S07]  /*0030*/  LDCU UR6, c[0x0][0x360] ;  /* 0x00006c00ff0677ac */ /* 0x000e6e0008000800 */
[----:B------:R-:W2:Y:S08]  /*0040*/  LDC R10, c[0x0][0x384] ;  /* 0x0000e100ff0a7b82 */ /* 0x000eb00000000800 */
[----:B------:R-:W3:Y:S01]  /*0050*/  LDC R0, c[0x0][0x370] ;  /* 0x0000dc00ff007b82 */ /* 0x000ee20000000800 */
[----:B-1----:R-:W-:-:S06]  /*0060*/  UIMAD UR4, UR5, UR6, URZ ;  /* 0x00000006050472a4 */ /* 0x002fcc000f8e02ff */
[----:B0-----:R-:W-:-:S05]  /*0070*/  VIADD R5, R23, UR4 ;  /* 0x0000000417057c36 */ /* 0x001fca0008000000 */
[----:B--2---:R-:W-:-:S13]  /*0080*/  ISETP.GT.AND P0, PT, R5, R10, PT ;  /* 0x0000000a0500720c */ /* 0x004fda0003f04270 */
[----:B---3--:R-:W-:Y:S05]  /*0090*/  @P0 EXIT ;  /* 0x000000000000094d */ /* 0x008fea0003800000 */
[----:B------:R-:W-:Y:S01]  /*00a0*/  IMAD R4, R0, UR6, RZ ;  /* 0x0000000600047c24 */ /* 0x000fe2000f8e02ff */
[----:B------:R-:W0:Y:S01]  /*00b0*/  LDCU.64 UR8, c[0x0][0x358] ;  /* 0x00006b00ff0877ac */ /* 0x000e220008000a00 */
[----:B------:R-:W-:Y:S01]  /*00c0*/  VIADD R2, R10, 0x1 ;  /* 0x000000010a027836 */ /* 0x000fe20000000000 */
[----:B------:R-:W-:Y:S02]  /*00d0*/  BSSY.RECONVERGENT B0, `(.L_x_138) ;  /* 0x0000042000007945 */ /* 0x000fe40003800200 */
[C---:B------:R-:W-:Y:S01]  /*00e0*/  VIMNMX.U32 R9, PT, PT, R4.reuse, 0x1, !PT ;  /* 0x0000000104097848 */ /* 0x040fe20007fe0000 */
[----:B------:R-:W1:Y:S01]  /*00f0*/  LDCU UR7, c[0x0][0x380] ;  /* 0x00007000ff0777ac */ /* 0x000e620008000800 */
[----:B------:R-:W-:Y:S02]  /*0100*/  IADD3 R7, PT, PT, R4, R5, RZ ;  /* 0x0000000504077210 */ /* 0x000fe40007ffe0ff */
[----:B------:R-:W2:Y:S01]  /*0110*/  I2F.U32.RP R8, R9 ;  /* 0x0000000900087306 */ /* 0x000ea20000209000 */
[----:B------:R-:W-:-:S02]  /*0120*/  IADD3 R11, PT, PT, RZ, -R9, RZ ;  /* 0x80000009ff0b7210 */ /* 0x000fc40007ffe0ff */
[----:B------:R-:W-:Y:S02]  /*0130*/  ISETP.GE.AND P0, PT, R7, R2, PT ;  /* 0x000000020700720c */ /* 0x000fe40003f06270 */
[----:B------:R-:W-:Y:S01]  /*0140*/  VIMNMX R6, PT, PT, R2, R7, !PT ;  /* 0x0000000702067248 */ /* 0x000fe20007fe0100 */
[----:B------:R-:W-:Y:S01]  /*0150*/  IMAD.MOV.U32 R2, RZ, RZ, RZ ;  /* 0x000000ffff027224 */ /* 0x000fe200078e00ff */
[----:B------:R-:W-:Y:S01]  /*0160*/  ISETP.NE.U32.AND P2, PT, R9, RZ, PT ;  /* 0x000000ff0900720c */ /* 0x000fe20003f45070 */
[----:B--2---:R-:W2:Y:S02]  /*0170*/  MUFU.RCP R8, R8 ;  /* 0x0000000800087308 */ /* 0x004ea40000001000 */
[----:B--2---:R-:W-:Y:S01]  /*0180*/  VIADD R3, R8, 0xffffffe ;  /* 0x0ffffffe08037836 */ /* 0x004fe20000000000 */
[----:B------:R-:W-:-:S04]  /*0190*/  SEL R8, RZ, 0x1, P0 ;  /* 0x00000001ff087807 */ /* 0x000fc80000000000 */
[----:B------:R-:W-:Y:S01]  /*01a0*/  IADD3 R6, PT, PT, R6, -R7, -R8 ;  /* 0x8000000706067210 */ /* 0x000fe20007ffe808 */
[----:B------:R-:W2:Y:S02]  /*01b0*/  F2I.FTZ.U32.TRUNC.NTZ R3, R3 ;  /* 0x0000000300037305 */ /* 0x000ea4000021f000 */
[----:B--2---:R-:W-:-:S04]  /*01c0*/  IMAD R11, R11, R3, RZ ;  /* 0x000000030b0b7224 */ /* 0x004fc800078e02ff */
[----:B------:R-:W-:-:S06]  /*01d0*/  IMAD.HI.U32 R3, R3, R11, R2 ;  /* 0x0000000b03037227 */ /* 0x000fcc00078e0002 */
[----:B------:R-:W-:-:S05]  /*01e0*/  IMAD.HI.U32 R3, R3, R6, RZ ;  /* 0x0000000603037227 */ /* 0x000fca00078e00ff */
[----:B------:R-:W-:-:S05]  /*01f0*/  IADD3 R2, PT, PT, -R3, RZ, RZ ;  /* 0x000000ff03027210 */ /* 0x000fca0007ffe1ff */
[----:B------:R-:W-:Y:S02]  /*0200*/  IMAD R6, R9, R2, R6 ;  /* 0x0000000209067224 */ /* 0x000fe400078e0206 */
[----:B------:R-:W-:-:S03]  /*0210*/  IMAD R2, R10, R10, R10 ;  /* 0x0000000a0a027224 */ /* 0x000fc600078e020a */
[----:B------:R-:W-:-:S13]  /*0220*/  ISETP.GE.U32.AND P0, PT, R6, R9, PT ;  /* 0x000000090600720c */ /* 0x000fda0003f06070 */
[----:B------:R-:W-:Y:S01]  /*0230*/  @P0 IMAD.IADD R6, R6, 0x1, -R9 ;  /* 0x0000000106060824 */ /* 0x000fe200078e0a09 */
[----:B------:R-:W-:-:S04]  /*0240*/  @P0 IADD3 R3, PT, PT, R3, 0x1, RZ ;  /* 0x0000000103030810 */ /* 0x000fc80007ffe0ff */
[----:B------:R-:W-:-:S13]  /*0250*/  ISETP.GE.U32.AND P1, PT, R6, R9, PT ;  /* 0x000000090600720c */ /* 0x000fda0003f26070 */
[----:B------:R-:W-:Y:S01]  /*0260*/  @P1 VIADD R3, R3, 0x1 ;  /* 0x0000000103031836 */ /* 0x000fe20000000000 */
[----:B------:R-:W-:-:S04]  /*0270*/  @!P2 LOP3.LUT R3, RZ, R9, RZ, 0x33, !PT ;  /* 0x00000009ff03a212 */ /* 0x000fc800078e33ff */
[----:B------:R-:W-:Y:S02]  /*0280*/  IADD3 R6, PT, PT, R8, R3, RZ ;  /* 0x0000000308067210 */ /* 0x000fe40007ffe0ff */
[----:B------:R-:W-:Y:S02]  /*0290*/  LEA.HI R8, R2, R2, RZ, 0x1 ;  /* 0x0000000202087211 */ /* 0x000fe400078f08ff */
[----:B------:R-:W-:Y:S02]  /*02a0*/  LOP3.LUT R3, R6, 0x3, RZ, 0xc0, !PT ;  /* 0x0000000306037812 */ /* 0x000fe400078ec0ff */
[----:B------:R-:W-:Y:S02]  /*02b0*/  SHF.R.S32.HI R8, RZ, 0x1, R8 ;  /* 0x00000001ff087819 */ /* 0x000fe40000011408 */
[----:B------:R-:W-:-:S13]  /*02c0*/  ISETP.NE.AND P0, PT, R3, 0x3, PT ;  /* 0x000000030300780c */ /* 0x000fda0003f05270 */
[----:B01----:R-:W-:Y:S05]  /*02d0*/  @!P0 BRA `(.L_x_139) ;  /* 0x0000000000848947 */ /* 0x003fea0003800000 */
[----:B------:R-:W0:Y:S01]  /*02e0*/  LDC.64 R16, c[0x0][0x388] ;  /* 0x0000e200ff107b82 */ /* 0x000e220000000a00 */
[----:B------:R-:W-:-:S05]  /*02f0*/  VIADD R2, R6, 0x1 ;  /* 0x0000000106027836 */ /* 0x000fca0000000000 */
[----:B------:R-:W-:Y:S02]  /*0300*/  LOP3.LUT R21, R2, 0x3, RZ, 0xc0, !PT ;  /* 0x0000000302157812 */ /* 0x000fe400078ec0ff */
[----:B------:R-:W1:Y:S03]  /*0310*/  LDC.64 R14, c[0x0][0x390] ;  /* 0x0000e400ff0e7b82 */ /* 0x000e660000000a00 */
[C---:B------:R-:W-:Y:S01]  /*0320*/  IMAD R0, R21.reuse, R0, UR5 ;  /* 0x0000000515007e24 */ /* 0x040fe2000f8e0200 */
[----:B------:R-:W-:-:S03]  /*0330*/  IADD3 R21, PT, PT, -R21, RZ, RZ ;  /* 0x000000ff15157210 */ /* 0x000fc60007ffe1ff */
[----:B------:R-:W-:Y:S01]  /*0340*/  IMAD R5, R0, UR6, R23 ;  /* 0x0000000600057c24 */ /* 0x000fe2000f8e0217 */
[----:B------:R-:W2:Y:S01]  /*0350*/  LDC.64 R12, c[0x0][0x398] ;  /* 0x0000e600ff0c7b82 */ /* 0x000ea20000000a00 */
[----:B------:R-:W-:-:S07]  /*0360*/  IADD3 R23, PT, PT, R23, UR4, R8 ;  /* 0x0000000417177c10 */ /* 0x000fce000fffe008 */
.L_x_142:
[----:B0--3--:R-:W-:-:S06]  /*0370*/  IMAD.WIDE R10, R23, 0x4, R16 ;  /* 0x00000004170a7825 */ /* 0x009fcc00078e0210 */
[----:B------:R-:W3:Y:S01]  /*0380*/  LDG.E R10, desc[UR8][R10.64] ;  /* 0x000000080a0a7981 */ /* 0x000ee2000c1e1900 */
[----:B-1----:R-:W-:-:S06]  /*0390*/  IMAD.WIDE R2, R23, 0x4, R14 ;  /* 0x0000000417027825 */ /* 0x002fcc00078e020e */
[----:B------:R-:W4:Y:S01]  /*03a0*/  LDG.E R3, desc[UR8][R2.64] ;  /* 0x0000000802037981 */ /* 0x000f22000c1e1900 */
[----:B------:R-:W-:Y:S01]  /*03b0*/  VIADD R21, R21, 0x1 ;  /* 0x0000000115157836 */ /* 0x000fe20000000000 */
[----:B------:R-:W-:Y:S04]  /*03c0*/  BSSY.RECONVERGENT B1, `(.L_x_140) ;  /* 0x000000f000017945 */ /* 0x000fe80003800200 */
[----:B------:R-:W-:Y:S01]  /*03d0*/  ISETP.NE.AND P2, PT, R21, RZ, PT ;  /* 0x000000ff1500720c */ /* 0x000fe20003f45270 */
[----:B---3--:R-:W-:Y:S01]  /*03e0*/  FADD R18, -R10, UR7 ;  /* 0x000000070a127e21 */ /* 0x008fe20008000100 */
[----:B--2---:R-:W-:-:S03]  /*03f0*/  IMAD.WIDE R10, R23, 0x4, R12 ;  /* 0x00000004170a7825 */ /* 0x004fc600078e020c */
        /* <DEDUP_REMOVED lines=10> */
[----:B------:R-:W-:Y:S05]  /*04a0*/  CALL.REL.NOINC `($__internal_3_$__cuda_sm3x_div_rn_noftz_f32_slowpath) ;  /* 0x0000000400847944 */ /* 0x000fea0003c00000 */
.L_x_141:
[----:B------:R-:W-:Y:S05]  /*04b0*/  BSYNC.RECONVERGENT B1 ;  /* 0x0000000000017941 */ /* 0x000fea0003800200 */
.L_x_140:
[----:B------:R3:W-:Y:S01]  /*04c0*/  STG.E desc[UR8][R10.64], R0 ;  /* 0x000000000a007986 */ /* 0x0007e2000c101908 */
[----:B------:R-:W-:Y:S01]  /*04d0*/  IMAD.IADD R23, R4, 0x1, R23 ;  /* 0x0000000104177824 */ /* 0x000fe200078e0217 */
[----:B------:R-:W-:Y:S06]  /*04e0*/  @P2 BRA `(.L_x_142) ;  /* 0xfffffffc00a02947 */ /* 0x000fec000383ffff */
.L_x_139:
[----:B------:R-:W-:Y:S05]  /*04f0*/  BSYNC.RECONVERGENT B0 ;  /* 0x0000000000007941 */ /* 0x000fea0003800200 */
.L_x_138:
[----:B------:R-:W0:Y:S01]  /*0500*/  LDC.64 R14, c[0x0][0x388] ;  /* 0x0000e200ff0e7b82 */ /* 0x000e220000000a00 */
[----:B------:R-:W-:Y:S01]  /*0510*/  ISETP.GE.U32.AND P0, PT, R6, 0x3, PT ;  /* 0x000000030600780c */ /* 0x000fe20003f06070 */
[----:B------:R-:W1:Y:S01]  /*0520*/  LDCU UR10, c[0x0][0x380] ;  /* 0x00007000ff0a77ac */ /* 0x000e620008000800 */
[----:B------:R-:W2:Y:S05]  /*0530*/  LDCU UR11, c[0x0][0x384] ;  /* 0x00007080ff0b77ac */ /* 0x000eaa0008000800 */
[----:B------:R-:W4:Y:S08]  /*0540*/  LDC.64 R12, c[0x0][0x390] ;  /* 0x0000e400ff0c7b82 */ /* 0x000f300000000a00 */
[----:B---3--:R-:W3:Y:S01]  /*0550*/  LDC.64 R10, c[0x0][0x398] ;  /* 0x0000e600ff0a7b82 */ /* 0x008ee20000000a00 */
[----:B-12---:R-:W-:Y:S05]  /*0560*/  @!P0 EXIT ;  /* 0x000000000000894d */ /* 0x006fea0003800000 */
.L_x_151:
[----:B------:R-:W-:-:S05]  /*0570*/  IADD3 R17, PT, PT, R5, R8, RZ ;  /* 0x0000000805117210 */ /* 0x000fca0007ffe0ff */
[----:B0-----:R-:W-:-:S05]  /*0580*/  IMAD.WIDE R22, R17, 0x4, R14 ;  /* 0x0000000411167825 */ /* 0x001fca00078e020e */
[----:B------:R-:W2:Y:S01]  /*0590*/  LDG.E R0, desc[UR8][R22.64] ;  /* 0x0000000816007981 */ /* 0x000ea2000c1e1900 */
[----:B----4-:R-:W-:-:S05]  /*05a0*/  IMAD.WIDE R26, R17, 0x4, R12 ;  /* 0x00000004111a7825 */ /* 0x010fca00078e020c */
[----:B------:R-:W4:Y:S01]  /*05b0*/  LDG.E R3, desc[UR8][R26.64] ;  /* 0x000000081a037981 */ /* 0x000f22000c1e1900 */
[----:B------:R-:W-:Y:S01]  /*05c0*/  BSSY.RECONVERGENT B0, `(.L_x_143) ;  /* 0x000000d000007945 */ /* 0x000fe20003800200 */
[----:B--2---:R-:W-:-:S04]  /*05d0*/  FADD R6, -R0, UR10 ;  /* 0x0000000a00067e21 */ /* 0x004fc80008000100 */
        /* <DEDUP_REMOVED lines=10> */
[----:B---3--:R-:W-:Y:S05]  /*0680*/  CALL.REL.NOINC `($__internal_3_$__cuda_sm3x_div_rn_noftz_f32_slowpath) ;  /* 0x00000004000c7944 */ /* 0x008fea0003c00000 */
.L_x_144:
[----:B------:R-:W-:Y:S05]  /*0690*/  BSYNC.RECONVERGENT B0 ;  /* 0x0000000000007941 */ /* 0x000fea0003800200 */
.L_x_143:
[----:B---3--:R-:W-:-:S04]  /*06a0*/  IMAD.WIDE R16, R17, 0x4, R10 ;  /* 0x0000000411107825 */ /* 0x008fc800078e020a */
[C---:B------:R-:W-:Y:S01]  /*06b0*/  IMAD.WIDE R22, R4.reuse, 0x4, R22 ;  /* 0x0000000404167825 */ /* 0x040fe200078e0216 */
[----:B------:R0:W-:Y:S04]  /*06c0*/  STG.E desc[UR8][R16.64], R0 ;  /* 0x0000000010007986 */ /* 0x0001e8000c101908 */
[----:B------:R-:W2:Y:S01]  /*06d0*/  LDG.E R2, desc[UR8][R22.64] ;  /* 0x0000000816027981 */ /* 0x000ea2000c1e1900 */
[----:B------:R-:W-:-:S05]  /*06e0*/  IMAD.WIDE R26, R4, 0x4, R26 ;  /* 0x00000004041a7825 */ /* 0x000fca00078e021a */
[----:B------:R-:W3:Y:S01]  /*06f0*/  LDG.E R3, desc[UR8][R26.64] ;  /* 0x000000081a037981 */ /* 0x000ee2000c1e1900 */
[----:B------:R-:W-:Y:S01]  /*0700*/  BSSY.RECONVERGENT B0, `(.L_x_145) ;  /* 0x000000d000007945 */ /* 0x000fe20003800200 */
[----:B--2---:R-:W-:-:S04]  /*0710*/  FADD R18, -R2, UR10 ;  /* 0x0000000a02127e21 */ /* 0x004fc80008000100 */
[----:B------:R-:W1:Y:S08]  /*0720*/  MUFU.RCP R2, R18 ;  /* 0x0000001200027308 */ /* 0x000e700000001000 */
[----:B---3--:R-:W2:Y:S01]  /*0730*/  FCHK P0, R3, R18 ;  /* 0x0000001203007302 */ /* 0x008ea20000000000 */
[----:B-1----:R-:W-:-:S04]  /*0740*/  FFMA R7, -R18, R2, 1 ;  /* 0x3f80000012077423 */ /* 0x002fc80000000102 */
[----:B------:R-:W-:-:S04]  /*0750*/  FFMA R2, R2, R7, R2 ;  /* 0x0000000702027223 */ /* 0x000fc80000000002 */
[----:B------:R-:W-:-:S04]  /*0760*/  FFMA R7, R3, R2, RZ ;  /* 0x0000000203077223 */ /* 0x000fc800000000ff */
[----:B------:R-:W-:-:S04]  /*0770*/  FFMA R6, -R18, R7, R3 ;  /* 0x0000000712067223 */ /* 0x000fc80000000103 */
[----:B0-----:R-:W-:Y:S01]  /*0780*/  FFMA R0, R2, R6, R7 ;  /* 0x0000000602007223 */ /* 0x001fe20000000007 */
[----:B--2---:R-:W-:Y:S06]  /*0790*/  @!P0 BRA `(.L_x_146) ;  /* 0x00000000000c8947 */ /* 0x004fec0003800000 */
[----:B------:R-:W-:Y:S02]  /*07a0*/  MOV R0, R18 ;  /* 0x0000001200007202 */ /* 0x000fe40000000f00 */
[----:B------:R-:W-:-:S07]  /*07b0*/  MOV R2, 0x7d0 ;  /* 0x000007d000027802 */ /* 0x000fce0000000f00 */
[----:B------:R-:W-:Y:S05]  /*07c0*/  CALL.REL.NOINC `($__internal_3_$__cuda_sm3x_div_rn_noftz_f32_slowpath) ;  /* 0x0000000000bc7944 */ /* 0x000fea0003c00000 */
.L_x_146:
[----:B------:R-:W-:Y:S05]  /*07d0*/  BSYNC.RECONVERGENT B0 ;  /* 0x0000000000007941 */ /* 0x000fea0003800200 */
.L_x_145:
[----:B------:R-:W-:-:S04]  /*07e0*/  IMAD.WIDE R16, R4, 0x4, R16 ;  /* 0x0000000404107825 */ /* 0x000fc800078e0210 */
        /* <DEDUP_REMOVED lines=15> */
[----:B------:R-:W-:Y:S01]  /*08e0*/  IMAD.MOV.U32 R0, RZ, RZ, R18 ;  /* 0x000000ffff007224 */ /* 0x000fe200078e0012 */
[----:B------:R-:W-:-:S07]  /*08f0*/  MOV R2, 0x910 ;  /* 0x0000091000027802 */ /* 0x000fce0000000f00 */
[----:B------:R-:W-:Y:S05]  /*0900*/  CALL.REL.NOINC `($__internal_3_$__cuda_sm3x_div_rn_noftz_f32_slowpath) ;  /* 0x00000000006c7944 */ /* 0x000fea0003c00000 */
.L_x_148:
[----:B------:R-:W-:Y:S05]  /*0910*/  BSYNC.RECONVERGENT B0 ;  /* 0x0000000000007941 */ /* 0x000fea0003800200 */
.L_x_147:
[----:B------:R-:W-:-:S04]  /*0920*/  IMAD.WIDE R16, R4, 0x4, R16 ;  /* 0x0000000404107825 */ /* 0x000fc800078e0210 */
[C---:B------:R-:W-:Y:S01]  /*0930*/  IMAD.WIDE R22, R4.reuse, 0x4, R22 ;  /* 0x0000000404167825 */ /* 0x040fe200078e0216 */
[----:B------:R0:W-:Y:S05]  /*0940*/  STG.E desc[UR8][R16.64], R0 ;  /* 0x0000000010007986 */ /* 0x0001ea000c101908 */
        /* <DEDUP_REMOVED lines=16> */
.L_x_150:
[----:B------:R-:W-:Y:S05]  /*0a50*/  BSYNC.RECONVERGENT B0 ;  /* 0x0000000000007941 */ /* 0x000fea0003800200 */
.L_x_149:
[----:B------:R-:W-:-:S04]  /*0a60*/  IMAD.WIDE R16, R4, 0x4, R16 ;  /* 0x0000000404107825 */ /* 0x000fc800078e0210 */
[----:B------:R-:W-:Y:S01]  /*0a70*/  IMAD R5, R4, 0x4, R5 ;  /* 0x0000000404057824 */ /* 0x000fe200078e0205 */
[----:B------:R1:W-:Y:S04]  /*0a80*/  STG.E desc[UR8][R16.64], R0 ;  /* 0x0000000010007986 */ /* 0x0003e8000c101908 */
[----:B------:R-:W-:-:S13]  /*0a90*/  ISETP.GT.AND P0, PT, R5, UR11, PT ;  /* 0x0000000b05007c0c */ /* 0x000fda000bf04270 */
[----:B-1----:R-:W-:Y:S05]  /*0aa0*/  @!P0 BRA `(.L_x_151) ;  /* 0xfffffff800b08947 */ /* 0x002fea000383ffff */
[----:B------:R-:W-:Y:S05]  /*0ab0*/  EXIT ;  /* 0x000000000000794d */ /* 0x000fea0003800000 */
        .weak           $__internal_3_$__cuda_sm3x_div_rn_noftz_f32_slowpath
        .type           $__internal_3_$__cuda_sm3x_div_rn_noftz_f32_slowpath,@function
        .size           $__internal_3_$__cuda_sm3x_div_rn_noftz_f32_slowpath,(.L_x_235 - $__internal_3_$__cuda_sm3x_div_rn_noftz_f32_slowpath)
$__internal_3_$__cuda_sm3x_div_rn_noftz_f32_slowpath:
[----:B------:R-:W-:Y:S01]  /*0ac0*/  SHF.R.U32.HI R7, RZ, 0x17, R0 ;  /* 0x00000017ff077819 */ /* 0x000fe20000011600 */
[----:B------:R-:W-:Y:S01]  /*0ad0*/  BSSY.RECONVERGENT B2, `(.L_x_152) ;  /* 0x0000063000027945 */ /* 0x000fe20003800200 */
[----:B------:R-:W-:Y:S02]  /*0ae0*/  SHF.R.U32.HI R18, RZ, 0x17, R3 ;  /* 0x00000017ff127819 */ /* 0x000fe40000011603 */
[----:B------:R-:W-:Y:S02]  /*0af0*/  LOP3.LUT R7, R7, 0xff, RZ, 0xc0, !PT ;  /* 0x000000ff07077812 */ /* 0x000fe400078ec0ff */
[----:B------:R-:W-:Y:S02]  /*0b00*/  LOP3.LUT R18, R18, 0xff, RZ, 0xc0, !PT ;  /* 0x000000ff12127812 */ /* 0x000fe400078ec0ff */
[----:B------:R-:W-:-:S03]  /*0b10*/  IADD3 R19, PT, PT, R7, -0x1, RZ ;  /* 0xffffffff07137810 */ /* 0x000fc60007ffe0ff */
[----:B------:R-:W-:Y:S01]  /*0b20*/  VIADD R9, R18, 0xffffffff ;  /* 0xffffffff12097836 */ /* 0x000fe20000000000 */
        /* <DEDUP_REMOVED lines=20> */
[----:B------:R-:W-:Y:S01]  /*0c70*/  VIADD R9, R18, 0xffffffff ;  /* 0xffffffff12097836 */ /* 0x000fe20000000000 */
[----:B------:R-:W-:-:S04]  /*0c80*/  ISETP.GE.AND P1, PT, R19, RZ, PT ;  /* 0x000000ff1300720c */ /* 0x000fc80003f26270 */
[----:B------:R-:W-:-:S09]  /*0c90*/  ISETP.GE.AND P0, PT, R9, RZ, PT ;  /* 0x000000ff0900720c */ /* 0x000fd20003f06270 */
[----:B------:R-:W-:-:S04]  /*0ca0*/  @!P1 FFMA R0, R0, 1.84467440737095516160e+19, RZ ;  /* 0x5f80000000009823 */ /* 0x000fc800000000ff */
[----:B------:R-:W-:Y:S01]  /*0cb0*/  @P0 MOV R9, RZ ;  /* 0x000000ff00090202 */ /* 0x000fe20000000f00 */
[----:B------:R-:W-:Y:S02]  /*0cc0*/  @!P0 IMAD.MOV.U32 R9, RZ, RZ, -0x40 ;  /* 0xffffffc0ff098424 */ /* 0x000fe400078e00ff */
[----:B------:R-:W-:-:S03]  /*0cd0*/  @!P0 FFMA R3, R3, 1.84467440737095516160e+19, RZ ;  /* 0x5f80000003038823 */ /* 0x000fc600000000ff */
[----:B------:R-:W-:-:S07]  /*0ce0*/  @!P1 IADD3 R9, PT, PT, R9, 0x40, RZ ;  /* 0x0000004009099810 */ /* 0x000fce0007ffe0ff */
.L_x_153:
[----:B------:R-:W-:Y:S01]  /*0cf0*/  LEA R19, R7, 0xc0800000, 0x17 ;  /* 0xc080000007137811 */ /* 0x000fe200078eb8ff */
[----:B------:R-:W-:Y:S01]  /*0d00*/  BSSY.RECONVERGENT B3, `(.L_x_158) ;  /* 0x0000036000037945 */ /* 0x000fe20003800200 */
[----:B------:R-:W-:-:S03]  /*0d10*/  IADD3 R18, PT, PT, R18, -0x7f, RZ ;  /* 0xffffff8112127810 */ /* 0x000fc60007ffe0ff */
[----:B------:R-:W-:Y:S02]  /*0d20*/  IMAD.IADD R24, R0, 0x1, -R19 ;  /* 0x0000000100187824 */ /* 0x000fe400078e0a13 */
[C---:B------:R-:W-:Y:S01]  /*0d30*/  IMAD R0, R18.reuse, -0x800000, R3 ;  /* 0xff80000012007824 */ /* 0x040fe200078e0203 */
[----:B------:R-:W-:Y:S01]  /*0d40*/  IADD3 R18, PT, PT, R18, 0x7f, -R7 ;  /* 0x0000007f12127810 */ /* 0x000fe20007ffe807 */
[----:B------:R-:W0:Y:S01]  /*0d50*/  MUFU.RCP R20, R24 ;  /* 0x0000001800147308 */ /* 0x000e220000001000 */
[----:B------:R-:W-:-:S03]  /*0d60*/  FADD.FTZ R19, -R24, -RZ ;  /* 0x800000ff18137221 */ /* 0x000fc60000010100 */
        /* <DEDUP_REMOVED lines=22> */
[----:B------:R-:W-:Y:S01]  /*0ed0*/  IADD3 R18, PT, PT, R3, 0x20, RZ ;  /* 0x0000002003127810 */ /* 0x000fe20007ffe0ff */
[CCC-:B------:R-:W-:Y:S01]  /*0ee0*/  FFMA.RP R9, R25.reuse, R19.reuse, R20.reuse ;  /* 0x0000001319097223 */ /* 0x1c0fe20000008014 */
[----:B------:R-:W-:Y:S01]  /*0ef0*/  FFMA.RM R20, R25, R19, R20 ;  /* 0x0000001319147223 */ /* 0x000fe20000004014 */
[----:B------:R-:W-:Y:S02]  /*0f00*/  ISETP.NE.AND P3, PT, R3, RZ, PT ;  /* 0x000000ff0300720c */ /* 0x000fe40003f65270 */
[----:B------:R-:W-:Y:S02]  /*0f10*/  LOP3.LUT R7, R7, 0x7fffff, RZ, 0xc0, !PT ;  /* 0x007fffff07077812 */ /* 0x000fe400078ec0ff */
[----:B------:R-:W-:Y:S01]  /*0f20*/  ISETP.NE.AND P1, PT, R3, RZ, PT ;  /* 0x000000ff0300720c */ /* 0x000fe20003f25270 */
[----:B------:R-:W-:Y:S01]  /*0f30*/  IMAD.MOV R3, RZ, RZ, -R3 ;  /* 0x000000ffff037224 */ /* 0x000fe200078e0a03 */
[----:B------:R-:W-:-:S02]  /*0f40*/  LOP3.LUT R7, R7, 0x800000, RZ, 0xfc, !PT ;  /* 0x0080000007077812 */ /* 0x000fc400078efcff */
[----:B------:R-:W-:Y:S02]  /*0f50*/  FSETP.NEU.FTZ.AND P0, PT, R9, R20, PT ;  /* 0x000000140900720b */ /* 0x000fe40003f1d000 */
[----:B------:R-:W-:Y:S02]  /*0f60*/  SHF.L.U32 R18, R7, R18, RZ ;  /* 0x0000001207127219 */ /* 0x000fe400000006ff */
[----:B------:R-:W-:Y:S02]  /*0f70*/  SEL R20, R3, RZ, P3 ;  /* 0x000000ff03147207 */ /* 0x000fe40001800000 */
[----:B------:R-:W-:Y:S02]  /*0f80*/  ISETP.NE.AND P1, PT, R18, RZ, P1 ;  /* 0x000000ff1200720c */ /* 0x000fe40000f25270 */
[----:B------:R-:W-:Y:S02]  /*0f90*/  SHF.R.U32.HI R18, RZ, R20, R7 ;  /* 0x00000014ff127219 */ /* 0x000fe40000011607 */
[----:B------:R-:W-:-:S02]  /*0fa0*/  PLOP3.LUT P0, PT, P0, P1, PT, 0xf8, 0x8f ;  /* 0x00000000008f781c */ /* 0x000fc40000703f70 */
[----:B------:R-:W-:Y:S02]  /*0fb0*/  SHF.R.U32.HI R7, RZ, 0x1, R18 ;  /* 0x00000001ff077819 */ /* 0x000fe40000011612 */
[----:B------:R-:W-:-:S04]  /*0fc0*/  SEL R20, RZ, 0x1, !P0 ;  /* 0x00000001ff147807 */ /* 0x000fc80004000000 */
[----:B------:R-:W-:-:S04]  /*0fd0*/  LOP3.LUT R3, R20, 0x1, R7, 0xf8, !PT ;  /* 0x0000000114037812 */ /* 0x000fc800078ef807 */
[----:B------:R-:W-:-:S04]  /*0fe0*/  LOP3.LUT R18, R3, R18, RZ, 0xc0, !PT ;  /* 0x0000001203127212 */ /* 0x000fc800078ec0ff */
[----:B------:R-:W-:-:S04]  /*0ff0*/  IADD3 R7, PT, PT, R7, R18, RZ ;  /* 0x0000001207077210 */ /* 0x000fc80007ffe0ff */
[----:B------:R-:W-:Y:S01]  /*1000*/  LOP3.LUT R0, R7, R0, RZ, 0xfc, !PT ;  /* 0x0000000007007212 */ /* 0x000fe200078efcff */
[----:B------:R-:W-:Y:S06]  /*1010*/  BRA `(.L_x_161) ;  /* 0x0000000000107947 */ /* 0x000fec0003800000 */
.L_x_160:
[----:B------:R-:W-:-:S04]  /*1020*/  LOP3.LUT R0, R0, 0x80000000, RZ, 0xc0, !PT ;  /* 0x8000000000007812 */ /* 0x000fc800078ec0ff */
[----:B------:R-:W-:Y:S01]  /*1030*/  LOP3.LUT R0, R0, 0x7f800000, RZ, 0xfc, !PT ;  /* 0x7f80000000007812 */ /* 0x000fe200078efcff */
[----:B------:R-:W-:Y:S06]  /*1040*/  BRA `(.L_x_161) ;  /* 0x0000000000047947 */ /* 0x000fec0003800000 */
.L_x_159:
[----:B------:R-:W-:-:S07]  /*1050*/  IMAD R0, R9, 0x800000, R0 ;  /* 0x0080000009007824 */ /* 0x000fce00078e0200 */
.L_x_161:
[----:B------:R-:W-:Y:S05]  /*1060*/  BSYNC.RECONVERGENT B3 ;  /* 0x0000000000037941 */ /* 0x000fea0003800200 */
.L_x_158:
[----:B------:R-:W-:Y:S05]  /*1070*/  BRA `(.L_x_162) ;  /* 0x0000000000207947 */ /* 0x000fea0003800000 */
.L_x_157:
[----:B------:R-:W-:-:S04]  /*1080*/  LOP3.LUT R0, R0, 0x80000000, R3, 0x48, !PT ;  /* 0x8000000000007812 */ /* 0x000fc800078e4803 */
[----:B------:R-:W-:Y:S01]  /*1090*/  LOP3.LUT R0, R0, 0x7f800000, RZ, 0xfc, !PT ;  /* 0x7f80000000007812 */ /* 0x000fe200078efcff */
[----:B------:R-:W-:Y:S06]  /*10a0*/  BRA `(.L_x_162) ;  /* 0x0000000000147947 */ /* 0x000fec0003800000 */
.L_x_156:
[----:B------:R-:W-:Y:S01]  /*10b0*/  LOP3.LUT R0, R0, 0x80000000, R3, 0x48, !PT ;  /* 0x8000000000007812 */ /* 0x000fe200078e4803 */
[----:B------:R-:W-:Y:S06]  /*10c0*/  BRA `(.L_x_162) ;  /* 0x00000000000c7947 */ /* 0x000fec0003800000 */
.L_x_155:
[----:B------:R-:W0:Y:S01]  /*10d0*/  MUFU.RSQ R0, -QNAN ;  /* 0xffc0000000007908 */ /* 0x000e220000001400 */
[----:B------:R-:W-:Y:S05]  /*10e0*/  BRA `(.L_x_162) ;  /* 0x0000000000047947 */ /* 0x000fea0003800000 */
.L_x_154:
[----:B------:R-:W-:-:S07]  /*10f0*/  FADD.FTZ R0, R3, R0 ;  /* 0x0000000003007221 */ /* 0x000fce0000010000 */
.L_x_162:
[----:B------:R-:W-:Y:S05]  /*1100*/  BSYNC.RECONVERGENT B2 ;  /* 0x0000000000027941 */ /* 0x000fea0003800200 */
.L_x_152:
[----:B------:R-:W-:-:S04]  /*1110*/  HFMA2 R3, -RZ, RZ, 0, 0 ;  /* 0x00000000ff037431 */ /* 0x000fc800000001ff */
[----:B0-----:R-:W-:Y:S05]  /*1120*/  RET.REL.NODEC R2 `(_Z32lagrange_integrating_polynomialsfiPKfS0_Pf) ;  /* 0xffffffec02b47950 */ /* 0x001fea0003c3ffff */
.L_x_163:
        /* <DEDUP_REMOVED lines=13> */
.L_x_235:


//--------------------- .text._Z29calculate_barycentric_weightsiPKfPf --------------------------
	.section	.text._Z29calculate_barycentric_weightsiPKfPf,"ax",@progbits
	.align	128
        .global         _Z29calculate_barycentric_weightsiPKfPf
        .type           _Z29calculate_barycentric_weightsiPKfPf,@function
        .size           _Z29calculate_barycentric_weightsiPKfPf,(.L_x_236 - _Z29calculate_barycentric_weightsiPKfPf)
        .other          _Z29calculate_barycentric_weightsiPKfPf,@"STO_CUDA_ENTRY STV_DEFAULT"
_Z29calculate_barycentric_weightsiPKfPf:
.text._Z29calculate_barycentric_weightsiPKfPf:
[----:B------:R-:W-:Y:S01]  /*0000*/  LDC R1, c[0x0][0x37c] ;  /* 0x0000df00ff017b82 */ /* 0x000fe20000000800 */
[----:B------:R-:W0:Y:S07]  /*0010*/  S2R R0, SR_TID.X ;  /* 0x0000000000007919 */ /* 0x000e2e0000002100 */
[----:B------:R-:W0:Y:S08]  /*0020*/  S2UR UR4, SR_CTAID.X ;  /* 0x00000000000479c3 */ /* 0x000e300000002500 */
[----:B------:R-:W0:Y:S01]  /*0030*/  LDC R3, c[0x0][0x360] ;  /* 0x0000d800ff037b82 */ /* 0x000e220000000800 */
[----:B------:R-:W1:Y:S07]  /*0040*/  LDCU UR5, c[0x0][0x370] ;  /* 0x00006e00ff0577ac */ /* 0x000e6e0008000800 */
[----:B------:R-:W2:Y:S01]  /*0050*/  LDC R5, c[0x0][0x380] ;  /* 0x0000e000ff057b82 */ /* 0x000ea20000000800 */
[----:B0-----:R-:W-:-:S02]  /*0060*/  IMAD R0, R3, UR4, R0 ;  /* 0x0000000403007c24 */ /* 0x001fc4000f8e0200 */
[----:B-1----:R-:W-:-:S03]  /*0070*/  IMAD R3, R3, UR5, RZ ;  /* 0x0000000503037c24 */ /* 0x002fc6000f8e02ff */
[----:B--2---:R-:W-:-:S13]  /*0080*/  ISETP.GT.AND P0, PT, R0, R5, PT ;  /* 0x000000050000720c */ /* 0x004fda0003f04270 */
[----:B------:R-:W-:Y:S05]  /*0090*/  @P0 EXIT ;  /* 0x000000000000094d */ /* 0x000fea0003800000 */
[----:B------:R-:W0:Y:S01]  /*00a0*/  LDCU.64 UR4, c[0x0][0x388] ;  /* 0x00007100ff0477ac */ /* 0x000e220008000a00 */
[-C--:B------:R-:W-:Y:S02]  /*00b0*/  IMAD R2, R5, R5.reuse, R5 ;  /* 0x0000000505027224 */ /* 0x080fe400078e0205 */
[----:B------:R-:W-:Y:S01]  /*00c0*/  HFMA2 R6, -RZ, RZ, 0, 0 ;  /* 0x00000000ff067431 */ /* 0x000fe200000001ff */
[----:B------:R-:W-:Y:S01]  /*00d0*/  IADD3 R4, PT, PT, -R0, R5, RZ ;  /* 0x0000000500047210 */ /* 0x000fe20007ffe1ff */
[----:B------:R-:W1:Y:S01]  /*00e0*/  LDCU.64 UR6, c[0x0][0x358] ;  /* 0x00006b00ff0677ac */ /* 0x000e620008000a00 */
[----:B------:R-:W-:Y:S02]  /*00f0*/  IADD3 R5, PT, PT, -R3, RZ, RZ ;  /* 0x000000ff03057210 */ /* 0x000fe40007ffe1ff */
[----:B------:R-:W-:Y:S01]  /*0100*/  LEA.HI R2, R2, R2, RZ, 0x1 ;  /* 0x0000000202027211 */ /* 0x000fe200078f08ff */
[----:B------:R-:W2:Y:S01]  /*0110*/  LDCU.64 UR8, c[0x0][0x388] ;  /* 0x00007100ff0877ac */ /* 0x000ea20008000a00 */
[----:B------:R-:W-:-:S02]  /*0120*/  PRMT R7, RZ, 0x7610, R7 ;  /* 0x00007610ff077816 */ /* 0x000fc40000000007 */
[----:B------:R-:W-:Y:S02]  /*0130*/  SHF.R.S32.HI R2, RZ, 0x1, R2 ;  /* 0x00000001ff027819 */ /* 0x000fe40000011402 */
[----:B------:R-:W-:Y:S02]  /*0140*/  PRMT R8, RZ, 0x7610, R8 ;  /* 0x00007610ff087816 */ /* 0x000fe40000000008 */
[----:B------:R-:W-:Y:S02]  /*0150*/  MOV R9, R0 ;  /* 0x0000000000097202 */ /* 0x000fe40000000f00 */
[----:B------:R-:W-:Y:S01]  /*0160*/  IADD3 R10, PT, PT, R2, 0x1, RZ ;  /* 0x00000001020a7810 */ /* 0x000fe20007ffe0ff */
[----:B0-----:R-:W-:-:S04]  /*0170*/  UIADD3 UR4, UP0, UPT, UR4, 0x20, URZ ;  /* 0x0000002004047890 */ /* 0x001fc8000ff1e0ff */
[----:B-1----:R-:W-:-:S12]  /*0180*/  UIADD3.X UR5, UPT, UPT, URZ, UR5, URZ, UP0, !UPT ;  /* 0x00000005ff057290 */ /* 0x002fd800087fe4ff */
.L_x_186:
[----:B0-----:R-:W0:Y:S01]  /*0190*/  LDC.64 R12, c[0x0][0x388] ;  /* 0x0000e200ff0c7b82 */ /* 0x001e220000000a00 */
[----:B------:R-:W-:Y:S01]  /*01a0*/  ISETP.GE.AND P0, PT, R9, 0x1, PT ;  /* 0x000000010900780c */ /* 0x000fe20003f06270 */
[----:B------:R-:W-:Y:S01]  /*01b0*/  BSSY.RECONVERGENT B0, `(.L_x_164) ;  /* 0x000009e000007945 */ /* 0x000fe20003800200 */
[----:B------:R-:W-:Y:S02]  /*01c0*/  IADD3 R21, PT, PT, -R3, RZ, RZ ;  /* 0x000000ff03157210 */ /* 0x000fe40007ffe1ff */
[----:B------:R-:W-:Y:S02]  /*01d0*/  IADD3 R11, PT, PT, R2, R9, RZ ;  /* 0x00000009020b7210 */ /* 0x000fe40007ffe0ff */
[----:B------:R-:W-:Y:S01]  /*01e0*/  MOV R18, 0x3f800000 ;  /* 0x3f80000000127802 */ /* 0x000fe20000000f00 */
[----:B------:R-:W-:-:S05]  /*01f0*/  IMAD R21, R6, R21, RZ ;  /* 0x0000001506157224 */ /* 0x000fca00078e02ff */
[----:B------:R-:W-:Y:S01]  /*0200*/  IADD3 R19, PT, PT, R4, R21, RZ ;  /* 0x0000001504137210 */ /* 0x000fe20007ffe0ff */
[----:B0-----:R-:W-:Y:S01]  /*0210*/  IMAD.WIDE R14, R11, 0x4, R12 ;  /* 0x000000040b0e7825 */ /* 0x001fe200078e020c */
[----:B-----5:R-:W-:Y:S06]  /*0220*/  @!P0 BRA `(.L_x_165) ;  /* 0x0000000800588947 */ /* 0x020fec0003800000 */
[----:B------:R0:W5:Y:S01]  /*0230*/  LDG.E R20, desc[UR6][R14.64] ;  /* 0x000000060e147981 */ /* 0x000162000c1e1900 */
[----:B------:R-:W-:Y:S01]  /*0240*/  IMAD R16, R3, R6, R0 ;  /* 0x0000000603107224 */ /* 0x000fe200078e0200 */
[----:B------:R-:W-:Y:S01]  /*0250*/  BSSY.RECONVERGENT B1, `(.L_x_166) ;  /* 0x0000042000017945 */ /* 0x000fe20003800200 */
[----:B------:R-:W-:Y:S01]  /*0260*/  HFMA2 R18, -RZ, RZ, 1.875, 0 ;  /* 0x3f800000ff127431 */ /* 0x000fe200000001ff */
[----:B------:R-:W-:Y:S02]  /*0270*/  LOP3.LUT P1, RZ, R9, 0xf, RZ, 0xc0, !PT ;  /* 0x0000000f09ff7812 */ /* 0x000fe4000782c0ff */
[----:B------:R-:W-:Y:S02]  /*0280*/  IADD3 R16, PT, PT, R16, -0x1, RZ ;  /* 0xffffffff10107810 */ /* 0x000fe40007ffe0ff */
[----:B------:R-:W-:Y:S02]  /*0290*/  MOV R23, RZ ;  /* 0x000000ff00177202 */ /* 0x000fe40000000f00 */
[----:B------:R-:W-:-:S13]  /*02a0*/  ISETP.GE.U32.AND P0, PT, R16, 0xf, PT ;  /* 0x0000000f1000780c */ /* 0x000fda0003f06070 */
[----:B0-----:R-:W-:Y:S05]  /*02b0*/  @!P0 BRA `(.L_x_167) ;  /* 0x0000000000ec8947 */ /* 0x001fea0003800000 */
[----:B------:R-:W-:Y:S02]  /*02c0*/  LOP3.LUT R23, R9, 0x7ffffff0, RZ, 0xc0, !PT ;  /* 0x7ffffff009177812 */ /* 0x000fe400078ec0ff */
[----:B------:R-:W-:Y:S02]  /*02d0*/  MOV R18, 0x3f800000 ;  /* 0x3f80000000127802 */ /* 0x000fe40000000f00 */
[----:B------:R-:W-:Y:S02]  /*02e0*/  MOV R25, R2 ;  /* 0x0000000200197202 */ /* 0x000fe40000000f00 */
[----:B------:R-:W-:-:S07]  /*02f0*/  IADD3 R22, PT, PT, -R23, RZ, RZ ;  /* 0x000000ff17167210 */ /* 0x000fce0007ffe1ff */
.L_x_168:
[----:B------:R-:W-:Y:S02]  /*0300*/  MOV R16, UR4 ;  /* 0x0000000400107c02 */ /* 0x000fe40008000f00 */
[----:B------:R-:W-:-:S03]  /*0310*/  MOV R17, UR5 ;  /* 0x0000000500117c02 */ /* 0x000fc60008000f00 */
[----:B------:R-:W-:-:S05]  /*0320*/  IMAD.WIDE R16, R25, 0x4, R16 ;  /* 0x0000000419107825 */ /* 0x000fca00078e0210 */
[----:B------:R-:W3:Y:S04]  /*0330*/  LDG.E R27, desc[UR6][R16.64+-0x20] ;  /* 0xffffe006101b7981 */ /* 0x000ee8000c1e1900 */
[----:B------:R-:W4:Y:S01]  /*0340*/  LDG.E R24, desc[UR6][R16.64+-0x18] ;  /* 0xffffe80610187981 */ /* 0x000f22000c1e1900 */
[----:B---3-5:R-:W-:-:S03]  /*0350*/  FADD R29, R20, -R27 ;  /* 0x8000001b141d7221 */ /* 0x028fc60000000000 */
[----:B------:R-:W3:Y:S01]  /*0360*/  LDG.E R27, desc[UR6][R16.64+-0x1c] ;  /* 0xffffe406101b7981 */ /* 0x000ee2000c1e1900 */
[----:B------:R-:W-:-:S03]  /*0370*/  FMUL R26, R29, R18 ;  /* 0x000000121d1a7220 */ /* 0x000fc60000400000 */
[----:B------:R-:W2:Y:S04]  /*0380*/  LDG.E R18, desc[UR6][R16.64+-0x14] ;  /* 0xffffec0610127981 */ /* 0x000ea8000c1e1900 */
[----:B------:R-:W2:Y:S01]  /*0390*/  LDG.E R29, desc[UR6][R16.64+-0x10] ;  /* 0xfffff006101d7981 */ /* 0x000ea2000c1e1900 */
[----:B---3--:R-:W-:-:S04]  /*03a0*/  FADD R27, R20, -R27 ;  /* 0x8000001b141b7221 */ /* 0x008fc80000000000 */
[----:B------:R-:W-:Y:S01]  /*03b0*/  FMUL R26, R26, R27 ;  /* 0x0000001b1a1a7220 */ /* 0x000fe20000400000 */
[----:B----4-:R-:W-:Y:S02]  /*03c0*/  FADD R27, R20, -R24 ;  /* 0x80000018141b7221 */ /* 0x010fe40000000000 */
[----:B------:R-:W3:Y:S02]  /*03d0*/  LDG.E R24, desc[UR6][R16.64+-0x8] ;  /* 0xfffff80610187981 */ /* 0x000ee4000c1e1900 */
[----:B------:R-:W-:Y:S01]  /*03e0*/  FMUL R26, R26, R27 ;  /* 0x0000001b1a1a7220 */ /* 0x000fe20000400000 */
[----:B--2---:R-:W-:Y:S02]  /*03f0*/  FADD R27, R20, -R18 ;  /* 0x80000012141b7221 */ /* 0x004fe40000000000 */
[----:B------:R-:W2:Y:S02]  /*0400*/  LDG.E R18, desc[UR6][R16.64+-0x4] ;  /* 0xfffffc0610127981 */ /* 0x000ea4000c1e1900 */
[----:B------:R-:W-:-:S02]  /*0410*/  FMUL R26, R26, R27 ;  /* 0x0000001b1a1a7220 */ /* 0x000fc40000400000 */
[----:B------:R-:W4:Y:S01]  /*0420*/  LDG.E R27, desc[UR6][R16.64+-0xc] ;  /* 0xfffff406101b7981 */ /* 0x000f22000c1e1900 */
[----:B------:R-:W-:-:S04]  /*0430*/  FADD R29, R20, -R29 ;  /* 0x8000001d141d7221 */ /* 0x000fc80000000000 */
[----:B------:R-:W-:Y:S02]  /*0440*/  FMUL R26, R26, R29 ;  /* 0x0000001d1a1a7220 */ /* 0x000fe40000400000 */
[----:B------:R-:W2:Y:S01]  /*0450*/  LDG.E R29, desc[UR6][R16.64] ;  /* 0x00000006101d7981 */ /* 0x000ea2000c1e1900 */
[----:B----4-:R-:W-:-:S04]  /*0460*/  FADD R27, R20, -R27 ;  /* 0x8000001b141b7221 */ /* 0x010fc80000000000 */
[----:B------:R-:W-:Y:S01]  /*0470*/  FMUL R26, R26, R27 ;  /* 0x0000001b1a1a7220 */ /* 0x000fe20000400000 */
[----:B---3--:R-:W-:Y:S02]  /*0480*/  FADD R27, R20, -R24 ;  /* 0x80000018141b7221 */ /* 0x008fe40000000000 */
[----:B------:R-:W3:Y:S02]  /*0490*/  LDG.E R24, desc[UR6][R16.64+0x8] ;  /* 0x0000080610187981 */ /* 0x000ee4000c1e1900 */
[----:B------:R-:W-:Y:S01]  /*04a0*/  FMUL R26, R26, R27 ;  /* 0x0000001b1a1a7220 */ /* 0x000fe20000400000 */
[C---:B--2---:R-:W-:Y:S01]  /*04b0*/  FADD R27, R20.reuse, -R18 ;  /* 0x80000012141b7221 */ /* 0x044fe20000000000 */
[----:B------:R-:W-:Y:S01]  /*04c0*/  FADD R29, R20, -R29 ;  /* 0x8000001d141d7221 */ /* 0x000fe20000000000 */
[----:B------:R-:W2:Y:S02]  /*04d0*/  LDG.E R18, desc[UR6][R16.64+0xc] ;  /* 0x00000c0610127981 */ /* 0x000ea4000c1e1900 */
[----:B------:R-:W-:-:S02]  /*04e0*/  FMUL R26, R26, R27 ;  /* 0x0000001b1a1a7220 */ /* 0x000fc40000400000 */
[----:B------:R-:W4:Y:S02]  /*04f0*/  LDG.E R27, desc[UR6][R16.64+0x4] ;  /* 0x00000406101b7981 */ /* 0x000f24000c1e1900 */
[----:B------:R-:W-:Y:S02]  /*0500*/  FMUL R26, R26, R29 ;  /* 0x0000001d1a1a7220 */ /* 0x000fe40000400000 */
[----:B------:R-:W2:Y:S01]  /*0510*/  LDG.E R29, desc[UR6][R16.64+0x10] ;  /* 0x00001006101d7981 */ /* 0x000ea2000c1e1900 */
[----:B----4-:R-:W-:-:S04]  /*0520*/  FADD R27, R20, -R27 ;  /* 0x8000001b141b7221 */ /* 0x010fc80000000000 */
[----:B------:R-:W-:Y:S01]  /*0530*/  FMUL R26, R26, R27 ;  /* 0x0000001b1a1a7220 */ /* 0x000fe20000400000 */
[----:B---3--:R-:W-:-:S04]  /*0540*/  FADD R27, R20, -R24 ;  /* 0x80000018141b7221 */ /* 0x008fc80000000000 */
[----:B------:R-:W-:Y:S01]  /*0550*/  FMUL R26, R26, R27 ;  /* 0x0000001b1a1a7220 */ /* 0x000fe20000400000 */
[C---:B--2---:R-:W-:Y:S01]  /*0560*/  FADD R27, R20.reuse, -R18 ;  /* 0x80000012141b7221 */ /* 0x044fe20000000000 */
[----:B------:R-:W-:Y:S01]  /*0570*/  FADD R29, R20, -R29 ;  /* 0x8000001d141d7221 */ /* 0x000fe20000000000 */
[----:B------:R-:W2:Y:S02]  /*0580*/  LDG.E R18, desc[UR6][R16.64+0x1c] ;  /* 0x00001c0610127981 */ /* 0x000ea4000c1e1900 */
[----:B------:R-:W-:Y:S02]  /*0590*/  FMUL R26, R26, R27 ;  /* 0x0000001b1a1a7220 */ /* 0x000fe40000400000 */
[----:B------:R-:W3:Y:S02]  /*05a0*/  LDG.E R27, desc[UR6][R16.64+0x14] ;  /* 0x00001406101b7981 */ /* 0x000ee4000c1e1900 */
[----:B------:R-:W-:Y:S02]  /*05b0*/  FMUL R26, R26, R29 ;  /* 0x0000001d1a1a7220 */ /* 0x000fe40000400000 */
[----:B------:R-:W4:Y:S01]  /*05c0*/  LDG.E R29, desc[UR6][R16.64+0x18] ;  /* 0x00001806101d7981 */ /* 0x000f22000c1e1900 */
[----:B------:R-:W-:-:S04]  /*05d0*/  IADD3 R22, PT, PT, R22, 0x10, RZ ;  /* 0x0000001016167810 */ /* 0x000fc80007ffe0ff */
[----:B------:R-:W-:Y:S02]  /*05e0*/  ISETP.NE.AND P0, PT, R22, RZ, PT ;  /* 0x000000ff1600720c */ /* 0x000fe40003f05270 */
[----:B------:R-:W-:Y:S01]  /*05f0*/  IADD3 R25, PT, PT, R25, 0x10, RZ ;  /* 0x0000001019197810 */ /* 0x000fe20007ffe0ff */
[----:B---3--:R-:W-:-:S04]  /*0600*/  FADD R27, R20, -R27 ;  /* 0x8000001b141b7221 */ /* 0x008fc80000000000 */
[----:B------:R-:W-:Y:S01]  /*0610*/  FMUL R26, R26, R27 ;  /* 0x0000001b1a1a7220 */ /* 0x000fe20000400000 */
[C---:B----4-:R-:W-:Y:S01]  /*0620*/  FADD R29, R20.reuse, -R29 ;  /* 0x8000001d141d7221 */ /* 0x050fe20000000000 */
[----:B--2---:R-:W-:-:S03]  /*0630*/  FADD R27, R20, -R18 ;  /* 0x80000012141b7221 */ /* 0x004fc60000000000 */
[----:B------:R-:W-:-:S04]  /*0640*/  FMUL R26, R26, R29 ;  /* 0x0000001d1a1a7220 */ /* 0x000fc80000400000 */
[----:B------:R-:W-:Y:S01]  /*0650*/  FMUL R18, R26, R27 ;  /* 0x0000001b1a127220 */ /* 0x000fe20000400000 */
[----:B------:R-:W-:Y:S06]  /*0660*/  @P0 BRA `(.L_x_168) ;  /* 0xfffffffc00240947 */ /* 0x000fec000383ffff */
.L_x_167:
[----:B--2---:R-:W-:Y:S05]  /*0670*/  BSYNC.RECONVERGENT B1 ;  /* 0x0000000000017941 */ /* 0x004fea0003800200 */
.L_x_166:
        /* <DEDUP_REMOVED lines=11> */
[----:B------:R-:W-:-:S05]  /*0730*/  IADD3 R17, PT, PT, R2, R23, RZ ;  /* 0x0000001702117210 */ /* 0x000fca0007ffe0ff */
[----:B------:R-:W-:-:S05]  /*0740*/  IMAD.WIDE R16, R17, 0x4, R12 ;  /* 0x0000000411107825 */ /* 0x000fca00078e020c */
[----:B------:R-:W2:Y:S04]  /*0750*/  LDG.E R27, desc[UR6][R16.64] ;  /* 0x00000006101b7981 */ /* 0x000ea8000c1e1900 */
[----:B------:R-:W3:Y:S01]  /*0760*/  LDG.E R24, desc[UR6][R16.64+0x8] ;  /* 0x0000080610187981 */ /* 0x000ee2000c1e1900 */
[----:B--2--5:R-:W-:-:S03]  /*0770*/  FADD R29, R20, -R27 ;  /* 0x8000001b141d7221 */ /* 0x024fc60000000000 */
[----:B------:R-:W2:Y:S01]  /*0780*/  LDG.E R27, desc[UR6][R16.64+0x4] ;  /* 0x00000406101b7981 */ /* 0x000ea2000c1e1900 */
[----:B------:R-:W-:-:S03]  /*0790*/  FMUL R26, R18, R29 ;  /* 0x0000001d121a7220 */ /* 0x000fc60000400000 */
[----:B------:R-:W4:Y:S04]  /*07a0*/  LDG.E R18, desc[UR6][R16.64+0xc] ;  /* 0x00000c0610127981 */ /* 0x000f28000c1e1900 */
[----:B------:R-:W4:Y:S01]  /*07b0*/  LDG.E R29, desc[UR6][R16.64+0x10] ;  /* 0x00001006101d7981 */ /* 0x000f22000c1e1900 */
[----:B--2---:R-:W-:-:S04]  /*07c0*/  FADD R27, R20, -R27 ;  /* 0x8000001b141b7221 */ /* 0x004fc80000000000 */
[----:B------:R-:W-:Y:S01]  /*07d0*/  FMUL R26, R26, R27 ;  /* 0x0000001b1a1a7220 */ /* 0x000fe20000400000 */
[----:B---3--:R-:W-:-:S04]  /*07e0*/  FADD R27, R20, -R24 ;  /* 0x80000018141b7221 */ /* 0x008fc80000000000 */
[----:B------:R-:W-:Y:S01]  /*07f0*/  FMUL R26, R26, R27 ;  /* 0x0000001b1a1a7220 */ /* 0x000fe20000400000 */
[C---:B----4-:R-:W-:Y:S01]  /*0800*/  FADD R27, R20.reuse, -R18 ;  /* 0x80000012141b7221 */ /* 0x050fe20000000000 */
[----:B------:R-:W-:Y:S01]  /*0810*/  FADD R29, R20, -R29 ;  /* 0x8000001d141d7221 */ /* 0x000fe20000000000 */
[----:B------:R-:W2:Y:S02]  /*0820*/  LDG.E R18, desc[UR6][R16.64+0x1c] ;  /* 0x00001c0610127981 */ /* 0x000ea4000c1e1900 */
[----:B------:R-:W-:Y:S02]  /*0830*/  FMUL R26, R26, R27 ;  /* 0x0000001b1a1a7220 */ /* 0x000fe40000400000 */
[----:B------:R-:W3:Y:S02]  /*0840*/  LDG.E R27, desc[UR6][R16.64+0x14] ;  /* 0x00001406101b7981 */ /* 0x000ee4000c1e1900 */
[----:B------:R-:W-:Y:S02]  /*0850*/  FMUL R26, R26, R29 ;  /* 0x0000001d1a1a7220 */ /* 0x000fe40000400000 */
[----:B------:R-:W4:Y:S01]  /*0860*/  LDG.E R29, desc[UR6][R16.64+0x18] ;  /* 0x00001806101d7981 */ /* 0x000f22000c1e1900 */
[----:B------:R-:W-:Y:S01]  /*0870*/  IADD3 R23, PT, PT, R23, 0x8, RZ ;  /* 0x0000000817177810 */ /* 0x000fe20007ffe0ff */
[----:B---3--:R-:W-:-:S04]  /*0880*/  FADD R27, R20, -R27 ;  /* 0x8000001b141b7221 */ /* 0x008fc80000000000 */
[----:B------:R-:W-:Y:S01]  /*0890*/  FMUL R26, R26, R27 ;  /* 0x0000001b1a1a7220 */ /* 0x000fe20000400000 */
[C---:B----4-:R-:W-:Y:S01]  /*08a0*/  FADD R29, R20.reuse, -R29 ;  /* 0x8000001d141d7221 */ /* 0x050fe20000000000 */
[----:B--2---:R-:W-:-:S03]  /*08b0*/  FADD R27, R20, -R18 ;  /* 0x80000012141b7221 */ /* 0x004fc60000000000 */
[----:B------:R-:W-:-:S04]  /*08c0*/  FMUL R26, R26, R29 ;  /* 0x0000001d1a1a7220 */ /* 0x000fc80000400000 */
[----:B------:R-:W-:-:S07]  /*08d0*/  FMUL R18, R26, R27 ;  /* 0x0000001b1a127220 */ /* 0x000fce0000400000 */
.L_x_170:
[----:B------:R-:W-:Y:S05]  /*08e0*/  BSYNC.RECONVERGENT B1 ;  /* 0x0000000000017941 */ /* 0x000fea0003800200 */
.L_x_169:
[----:B------:R-:W-:Y:S05]  /*08f0*/  @!P1 BRA `(.L_x_165) ;  /* 0x0000000000a49947 */ /* 0x000fea0003800000 */
[----:B------:R-:W-:Y:S01]  /*0900*/  PRMT R16, R7, 0x9910, RZ ;  /* 0x0000991007107816 */ /* 0x000fe200000000ff */
[----:B------:R-:W-:Y:S04]  /*0910*/  BSSY.RECONVERGENT B1, `(.L_x_171) ;  /* 0x0000018000017945 */ /* 0x000fe80003800200 */
[----:B------:R-:W-:-:S05]  /*0920*/  IMAD R22, R22, R16, R25 ;  /* 0x0000001016167224 */ /* 0x000fca00078e0219 */
[----:B------:R-:W-:-:S04]  /*0930*/  LOP3.LUT R22, R22, 0xffff, RZ, 0xc0, !PT ;  /* 0x0000ffff16167812 */ /* 0x000fc800078ec0ff */
[C---:B------:R-:W-:Y:S02]  /*0940*/  LOP3.LUT R16, R22.reuse, 0x7, RZ, 0xc0, !PT ;  /* 0x0000000716107812 */ /* 0x040fe400078ec0ff */
[----:B------:R-:W-:Y:S02]  /*0950*/  LOP3.LUT R22, R22, 0x3, RZ, 0xc0, !PT ;  /* 0x0000000316167812 */ /* 0x000fe400078ec0ff */
[----:B------:R-:W-:Y:S02]  /*0960*/  IADD3 R16, PT, PT, R16, -0x1, RZ ;  /* 0xffffffff10107810 */ /* 0x000fe40007ffe0ff */
[----:B------:R-:W-:Y:S02]  /*0970*/  ISETP.NE.AND P1, PT, R22, RZ, PT ;  /* 0x000000ff1600720c */ /* 0x000fe40003f25270 */
[----:B------:R-:W-:-:S13]  /*0980*/  ISETP.GE.U32.AND P0, PT, R16, 0x3, PT ;  /* 0x000000031000780c */ /* 0x000fda0003f06070 */
[----:B------:R-:W-:Y:S05]  /*0990*/  @!P0 BRA `(.L_x_172) ;  /* 0x00000000003c8947 */ /* 0x000fea0003800000 */
[----:B------:R-:W-:-:S05]  /*09a0*/  IADD3 R17, PT, PT, R2, R23, RZ ;  /* 0x0000001702117210 */ /* 0x000fca0007ffe0ff */
[----:B------:R-:W-:-:S05]  /*09b0*/  IMAD.WIDE R16, R17, 0x4, R12 ;  /* 0x0000000411107825 */ /* 0x000fca00078e020c */
[----:B------:R-:W2:Y:S04]  /*09c0*/  LDG.E R29, desc[UR6][R16.64] ;  /* 0x00000006101d7981 */ /* 0x000ea8000c1e1900 */
[----:B------:R-:W3:Y:S04]  /*09d0*/  LDG.E R24, desc[UR6][R16.64+0x4] ;  /* 0x0000040610187981 */ /* 0x000ee8000c1e1900 */
[----:B------:R-:W4:Y:S04]  /*09e0*/  LDG.E R25, desc[UR6][R16.64+0x8] ;  /* 0x0000080610197981 */ /* 0x000f28000c1e1900 */
[----:B------:R-:W4:Y:S01]  /*09f0*/  LDG.E R27, desc[UR6][R16.64+0xc] ;  /* 0x00000c06101b7981 */ /* 0x000f22000c1e1900 */
[----:B------:R-:W-:Y:S01]  /*0a00*/  IADD3 R23, PT, PT, R23, 0x4, RZ ;  /* 0x0000000417177810 */ /* 0x000fe20007ffe0ff */
[----:B--2--5:R-:W-:-:S04]  /*0a10*/  FADD R29, R20, -R29 ;  /* 0x8000001d141d7221 */ /* 0x024fc80000000000 */
[----:B------:R-:W-:Y:S01]  /*0a20*/  FMUL R29, R18, R29 ;  /* 0x0000001d121d7220 */ /* 0x000fe20000400000 */
[C---:B---3--:R-:W-:Y:S01]  /*0a30*/  FADD R24, R20.reuse, -R24 ;  /* 0x8000001814187221 */ /* 0x048fe20000000000 */
[----:B----4-:R-:W-:-:S03]  /*0a40*/  FADD R25, R20, -R25 ;  /* 0x8000001914197221 */ /* 0x010fc60000000000 */
[----:B------:R-:W-:Y:S01]  /*0a50*/  FMUL R24, R29, R24 ;  /* 0x000000181d187220 */ /* 0x000fe20000400000 */
[----:B------:R-:W-:-:S03]  /*0a60*/  FADD R27, R20, -R27 ;  /* 0x8000001b141b7221 */ /* 0x000fc60000000000 */
[----:B------:R-:W-:-:S04]  /*0a70*/  FMUL R24, R24, R25 ;  /* 0x0000001918187220 */ /* 0x000fc80000400000 */
[----:B------:R-:W-:-:S07]  /*0a80*/  FMUL R18, R24, R27 ;  /* 0x0000001b18127220 */ /* 0x000fce0000400000 */
.L_x_172:
[----:B------:R-:W-:Y:S05]  /*0a90*/  BSYNC.RECONVERGENT B1 ;  /* 0x0000000000017941 */ /* 0x000fea0003800200 */
.L_x_171:
[----:B------:R-:W-:Y:S05]  /*0aa0*/  @!P1 BRA `(.L_x_165) ;  /* 0x0000000000389947 */ /* 0x000fea0003800000 */
[----:B------:R-:W-:-:S05]  /*0ab0*/  IADD3 R17, PT, PT, R2, R23, RZ ;  /* 0x0000001702117210 */ /* 0x000fca0007ffe0ff */
[----:B------:R-:W-:-:S05]  /*0ac0*/  IMAD.WIDE R16, R17, 0x4, R12 ;  /* 0x0000000411107825 */ /* 0x000fca00078e020c */
[----:B------:R-:W2:Y:S01]  /*0ad0*/  LDG.E R23, desc[UR6][R16.64] ;  /* 0x0000000610177981 */ /* 0x000ea2000c1e1900 */
[----:B------:R-:W-:Y:S01]  /*0ae0*/  ISETP.NE.AND P0, PT, R22, 0x1, PT ;  /* 0x000000011600780c */ /* 0x000fe20003f05270 */
[----:B--2--5:R-:W-:-:S04]  /*0af0*/  FADD R23, R20, -R23 ;  /* 0x8000001714177221 */ /* 0x024fc80000000000 */
[----:B------:R-:W-:-:S08]  /*0b00*/  FMUL R18, R18, R23 ;  /* 0x0000001712127220 */ /* 0x000fd00000400000 */
[----:B------:R-:W-:Y:S05]  /*0b10*/  @!P0 BRA `(.L_x_165) ;  /* 0x00000000001c8947 */ /* 0x000fea0003800000 */
[----:B------:R-:W-:Y:S01]  /*0b20*/  ISETP.NE.AND P0, PT, R22, 0x2, PT ;  /* 0x000000021600780c */ /* 0x000fe20003f05270 */
[----:B------:R-:W2:-:S12]  /*0b30*/  LDG.E R23, desc[UR6][R16.64+0x4] ;  /* 0x0000040610177981 */ /* 0x000e98000c1e1900 */
[----:B------:R-:W3:Y:S01]  /*0b40*/  @P0 LDG.E R25, desc[UR6][R16.64+0x8] ;  /* 0x0000080610190981 */ /* 0x000ee2000c1e1900 */
[----:B--2---:R-:W-:-:S04]  /*0b50*/  FADD R23, R20, -R23 ;  /* 0x8000001714177221 */ /* 0x004fc80000000000 */
[----:B------:R-:W-:Y:S01]  /*0b60*/  FMUL R18, R18, R23 ;  /* 0x0000001712127220 */ /* 0x000fe20000400000 */
[----:B---3--:R-:W-:-:S04]  /*0b70*/  @P0 FADD R25, R20, -R25 ;  /* 0x8000001914190221 */ /* 0x008fc80000000000 */
[----:B------:R-:W-:-:S07]  /*0b80*/  @P0 FMUL R18, R18, R25 ;  /* 0x0000001912120220 */ /* 0x000fce0000400000 */
.L_x_165:
[----:B--2---:R-:W-:Y:S05]  /*0b90*/  BSYNC.RECONVERGENT B0 ;  /* 0x0000000000007941 */ /* 0x004fea0003800200 */
.L_x_164:
[----:B------:R-:W0:Y:S01]  /*0ba0*/  LDC R16, c[0x0][0x380] ;  /* 0x0000e000ff107b82 */ /* 0x000e220000000800 */
[----:B------:R-:W-:Y:S01]  /*0bb0*/  BSSY.RECONVERGENT B0, `(.L_x_173) ;  /* 0x00000a9000007945 */ /* 0x000fe20003800200 */
[----:B0-----:R-:W-:-:S13]  /*0bc0*/  ISETP.GE.AND P0, PT, R9, R16, PT ;  /* 0x000000100900720c */ /* 0x001fda0003f06270 */
[----:B------:R-:W-:Y:S05]  /*0bd0*/  @P0 BRA `(.L_x_174) ;  /* 0x0000000800980947 */ /* 0x000fea0003800000 */
[----:B-----5:R0:W5:Y:S01]  /*0be0*/  LDG.E R20, desc[UR6][R14.64] ;  /* 0x000000060e147981 */ /* 0x020162000c1e1900 */
[----:B------:R-:W-:Y:S01]  /*0bf0*/  IADD3 R21, PT, PT, R0, -R16, -R21 ;  /* 0x8000001000157210 */ /* 0x000fe20007ffe815 */
[----:B------:R-:W-:Y:S03]  /*0c00*/  BSSY.RECONVERGENT B1, `(.L_x_175) ;  /* 0x0000045000017945 */ /* 0x000fe60003800200 */
[----:B------:R-:W-:Y:S02]  /*0c10*/  ISETP.GT.U32.AND P0, PT, R21, -0x10, PT ;  /* 0xfffffff01500780c */ /* 0x000fe40003f04070 */
[----:B------:R-:W-:-:S11]  /*0c20*/  MOV R21, R9 ;  /* 0x0000000900157202 */ /* 0x000fd60000000f00 */
[----:B0-----:R-:W-:Y:S05]  /*0c30*/  @P0 BRA `(.L_x_176) ;  /* 0x0000000400040947 */ /* 0x001fea0003800000 */
[----:B------:R-:W-:Y:S01]  /*0c40*/  HFMA2 R22, -RZ, RZ, 0, 0 ;  /* 0x00000000ff167431 */ /* 0x000fe200000001ff */
[----:B------:R-:W-:Y:S01]  /*0c50*/  BSSY.RECONVERGENT B2, `(.L_x_177) ;  /* 0x000003e000027945 */ /* 0x000fe20003800200 */
[----:B------:R-:W-:Y:S02]  /*0c60*/  LOP3.LUT R21, R19, 0xfffffff0, RZ, 0xc0, !PT ;  /* 0xfffffff013157812 */ /* 0x000fe400078ec0ff */
[----:B------:R-:W-:-:S07]  /*0c70*/  MOV R23, R9 ;  /* 0x0000000900177202 */ /* 0x000fce0000000f00 */
.L_x_178:
[----:B------:R-:W-:-:S05]  /*0c80*/  IADD3 R15, PT, PT, R10, R23, RZ ;  /* 0x000000170a0f7210 */ /* 0x000fca0007ffe0ff */
[----:B------:R-:W-:-:S05]  /*0c90*/  IMAD.WIDE R14, R15, 0x4, R12 ;  /* 0x000000040f0e7825 */ /* 0x000fca00078e020c */
[----:B------:R-:W2:Y:S04]  /*0ca0*/  LDG.E R25, desc[UR6][R14.64] ;  /* 0x000000060e197981 */ /* 0x000ea8000c1e1900 */
[----:B------:R-:W3:Y:S04]  /*0cb0*/  LDG.E R16, desc[UR6][R14.64+0x4] ;  /* 0x000004060e107981 */ /* 0x000ee8000c1e1900 */
[----:B------:R-:W4:Y:S04]  /*0cc0*/  LDG.E R17, desc[UR6][R14.64+0x8] ;  /* 0x000008060e117981 */ /* 0x000f28000c1e1900 */
[----:B------:R-:W4:Y:S01]  /*0cd0*/  LDG.E R29, desc[UR6][R14.64+0x10] ;  /* 0x000010060e1d7981 */ /* 0x000f22000c1e1900 */
[----:B--2--5:R-:W-:-:S03]  /*0ce0*/  FADD R27, R20, -R25 ;  /* 0x80000019141b7221 */ /* 0x024fc60000000000 */
[----:B------:R-:W2:Y:S01]  /*0cf0*/  LDG.E R25, desc[UR6][R14.64+0xc] ;  /* 0x00000c060e197981 */ /* 0x000ea2000c1e1900 */
[----:B------:R-:W-:-:S03]  /*0d00*/  FMUL R18, R27, R18 ;  /* 0x000000121b127220 */ /* 0x000fc60000400000 */
[----:B------:R-:W2:Y:S01]  /*0d10*/  LDG.E R27, desc[UR6][R14.64+0x14] ;  /* 0x000014060e1b7981 */ /* 0x000ea2000c1e1900 */
[C---:B---3--:R-:W-:Y:S01]  /*0d20*/  FADD R16, R20.reuse, -R16 ;  /* 0x8000001014107221 */ /* 0x048fe20000000000 */
[----:B----4-:R-:W-:-:S03]  /*0d30*/  FADD R17, R20, -R17 ;  /* 0x8000001114117221 */ /* 0x010fc60000000000 */
[----:B------:R-:W-:Y:S01]  /*0d40*/  FMUL R16, R18, R16 ;  /* 0x0000001012107220 */ /* 0x000fe20000400000 */
[----:B------:R-:W-:Y:S01]  /*0d50*/  FADD R29, R20, -R29 ;  /* 0x8000001d141d7221 */ /* 0x000fe20000000000 */
[----:B------:R-:W3:Y:S02]  /*0d60*/  LDG.E R18, desc[UR6][R14.64+0x1c] ;  /* 0x00001c060e127981 */ /* 0x000ee4000c1e1900 */
[----:B------:R-:W-:Y:S01]  /*0d70*/  FMUL R16, R16, R17 ;  /* 0x0000001110107220 */ /* 0x000fe20000400000 */
[----:B------:R-:W-:Y:S01]  /*0d80*/  IADD3 R17, P0, PT, R2, R23, RZ ;  /* 0x0000001702117210 */ /* 0x000fe20007f1e0ff */
[----:B--2---:R-:W-:-:S04]  /*0d90*/  FADD R25, R20, -R25 ;  /* 0x8000001914197221 */ /* 0x004fc80000000000 */
[----:B------:R-:W-:Y:S01]  /*0da0*/  FMUL R16, R16, R25 ;  /* 0x0000001910107220 */ /* 0x000fe20000400000 */
[----:B------:R-:W-:Y:S02]  /*0db0*/  FADD R25, R20, -R27 ;  /* 0x8000001b14197221 */ /* 0x000fe40000000000 */
[----:B------:R-:W2:Y:S01]  /*0dc0*/  LDG.E R27, desc[UR6][R14.64+0x18] ;  /* 0x000018060e1b7981 */ /* 0x000ea2000c1e1900 */
[----:B------:R-:W-:Y:S01]  /*0dd0*/  FMUL R16, R16, R29 ;  /* 0x0000001d10107220 */ /* 0x000fe20000400000 */
[----:B------:R-:W-:-:S04]  /*0de0*/  SHF.R.S32.HI R29, RZ, 0x1f, R23 ;  /* 0x0000001fff1d7819 */ /* 0x000fc80000011417 */
[----:B------:R-:W-:Y:S02]  /*0df0*/  LEA.HI.X.SX32 R26, R2, R29, 0x1, P0 ;  /* 0x0000001d021a7211 */ /* 0x000fe400000f0eff */
[----:B------:R-:W4:Y:S01]  /*0e00*/  LDG.E R29, desc[UR6][R14.64+0x20] ;  /* 0x000020060e1d7981 */ /* 0x000f22000c1e1900 */
[----:B------:R-:W-:-:S03]  /*0e10*/  FMUL R24, R16, R25 ;  /* 0x0000001910187220 */ /* 0x000fc60000400000 */
[----:B------:R-:W4:Y:S01]  /*0e20*/  LDG.E R25, desc[UR6][R14.64+0x24] ;  /* 0x000024060e197981 */ /* 0x000f22000c1e1900 */
[----:B------:R-:W-:-:S04]  /*0e30*/  LEA R16, P0, R17, UR8, 0x2 ;  /* 0x0000000811107c11 */ /* 0x000fc8000f8010ff */
[----:B------:R-:W-:-:S06]  /*0e40*/  LEA.HI.X R17, R17, UR9, R26, 0x2, P0 ;  /* 0x0000000911117c11 */ /* 0x000fcc00080f141a */
[----:B------:R-:W4:Y:S01]  /*0e50*/  LDG.E R17, desc[UR6][R16.64+0x40] ;  /* 0x0000400610117981 */ /* 0x000f22000c1e1900 */
[----:B--2---:R-:W-:-:S04]  /*0e60*/  FADD R27, R20, -R27 ;  /* 0x8000001b141b7221 */ /* 0x004fc80000000000 */
[----:B------:R-:W-:Y:S01]  /*0e70*/  FMUL R24, R24, R27 ;  /* 0x0000001b18187220 */ /* 0x000fe20000400000 */
[C---:B---3--:R-:W-:Y:S01]  /*0e80*/  FADD R27, R20.reuse, -R18 ;  /* 0x80000012141b7221 */ /* 0x048fe20000000000 */
[----:B----4-:R-:W-:-:S03]  /*0e90*/  FADD R29, R20, -R29 ;  /* 0x8000001d141d7221 */ /* 0x010fc60000000000 */
[----:B------:R-:W-:Y:S02]  /*0ea0*/  FMUL R24, R24, R27 ;  /* 0x0000001b18187220 */ /* 0x000fe40000400000 */
[----:B------:R-:W2:Y:S02]  /*0eb0*/  LDG.E R27, desc[UR6][R14.64+0x28] ;  /* 0x000028060e1b7981 */ /* 0x000ea4000c1e1900 */
[----:B------:R-:W-:Y:S02]  /*0ec0*/  FMUL R24, R24, R29 ;  /* 0x0000001d18187220 */ /* 0x000fe40000400000 */
[----:B------:R-:W3:Y:S01]  /*0ed0*/  LDG.E R29, desc[UR6][R14.64+0x2c] ;  /* 0x00002c060e1d7981 */ /* 0x000ee2000c1e1900 */
[----:B------:R-:W-:-:S03]  /*0ee0*/  FADD R18, R20, -R25 ;  /* 0x8000001914127221 */ /* 0x000fc60000000000 */
[----:B------:R-:W4:Y:S01]  /*0ef0*/  LDG.E R25, desc[UR6][R14.64+0x30] ;  /* 0x000030060e197981 */ /* 0x000f22000c1e1900 */
[----:B------:R-:W-:-:S03]  /*0f00*/  FMUL R26, R24, R18 ;  /* 0x00000012181a7220 */ /* 0x000fc60000400000 */
[----:B------:R-:W4:Y:S04]  /*0f10*/  LDG.E R18, desc[UR6][R14.64+0x34] ;  /* 0x000034060e127981 */ /* 0x000f28000c1e1900 */
[----:B------:R-:W4:Y:S01]  /*0f20*/  LDG.E R24, desc[UR6][R14.64+0x38] ;  /* 0x000038060e187981 */ /* 0x000f22000c1e1900 */
[----:B------:R-:W-:-:S04]  /*0f30*/  IADD3 R22, PT, PT, R22, 0x10, RZ ;  /* 0x0000001016167810 */ /* 0x000fc80007ffe0ff */
[----:B------:R-:W-:Y:S01]  /*0f40*/  ISETP.NE.AND P0, PT, R22, R21, PT ;  /* 0x000000151600720c */ /* 0x000fe20003f05270 */
[C---:B------:R-:W-:Y:S01]  /*0f50*/  FADD R17, R20.reuse, -R17 ;  /* 0x8000001114117221 */ /* 0x040fe20000000000 */
[----:B------:R-:W-:Y:S01]  /*0f60*/  IADD3 R23, PT, PT, R23, 0x10, RZ ;  /* 0x0000001017177810 */ /* 0x000fe20007ffe0ff */
[----:B--2---:R-:W-:-:S04]  /*0f70*/  FADD R27, R20, -R27 ;  /* 0x8000001b141b7221 */ /* 0x004fc80000000000 */
[----:B------:R-:W-:Y:S01]  /*0f80*/  FMUL R26, R26, R27 ;  /* 0x0000001b1a1a7220 */ /* 0x000fe20000400000 */
[C---:B---3--:R-:W-:Y:S01]  /*0f90*/  FADD R29, R20.reuse, -R29 ;  /* 0x8000001d141d7221 */ /* 0x048fe20000000000 */
[----:B----4-:R-:W-:-:S03]  /*0fa0*/  FADD R25, R20, -R25 ;  /* 0x8000001914197221 */ /* 0x010fc60000000000 */
[----:B------:R-:W-:Y:S01]  /*0fb0*/  FMUL R26, R26, R29 ;  /* 0x0000001d1a1a7220 */ /* 0x000fe20000400000 */
[----:B------:R-:W-:-:S03]  /*0fc0*/  FADD R18, R20, -R18 ;  /* 0x8000001214127221 */ /* 0x000fc60000000000 */
[----:B------:R-:W-:-:S04]  /*0fd0*/  FMUL R25, R26, R25 ;  /* 0x000000191a197220 */ /* 0x000fc80000400000 */
[----:B------:R-:W-:Y:S01]  /*0fe0*/  FMUL R18, R25, R18 ;  /* 0x0000001219127220 */ /* 0x000fe20000400000 */
[----:B------:R-:W-:-:S04]  /*0ff0*/  FADD R25, R20, -R24 ;  /* 0x8000001814197221 */ /* 0x000fc80000000000 */
[----:B------:R-:W-:-:S04]  /*1000*/  FMUL R18, R18, R25 ;  /* 0x0000001912127220 */ /* 0x000fc80000400000 */
[----:B------:R-:W-:Y:S01]  /*1010*/  FMUL R18, R18, R17 ;  /* 0x0000001112127220 */ /* 0x000fe20000400000 */
[----:B------:R-:W-:Y:S06]  /*1020*/  @P0 BRA `(.L_x_178) ;  /* 0xfffffffc00140947 */ /* 0x000fec000383ffff */
[----:B------:R-:W-:Y:S05]  /*1030*/  BSYNC.RECONVERGENT B2 ;  /* 0x0000000000027941 */ /* 0x000fea0003800200 */
.L_x_177:
[----:B------:R-:W-:-:S07]  /*1040*/  MOV R21, R23 ;  /* 0x0000001700157202 */ /* 0x000fce0000000f00 */
.L_x_176:
[----:B------:R-:W-:Y:S05]  /*1050*/  BSYNC.RECONVERGENT B1 ;  /* 0x0000000000017941 */ /* 0x000fea0003800200 */
.L_x_175:
[----:B------:R-:W-:-:S13]  /*1060*/  LOP3.LUT P0, RZ, R19, 0xf, RZ, 0xc0, !PT ;  /* 0x0000000f13ff7812 */ /* 0x000fda000780c0ff */
        /* <DEDUP_REMOVED lines=11> */
[----:B------:R-:W-:Y:S01]  /*1120*/  IADD3 R17, PT, PT, R10, R21, RZ ;  /* 0x000000150a117210 */ /* 0x000fe20007ffe0ff */
[----:B------:R-:W0:Y:S04]  /*1130*/  LDCU.64 UR10, c[0x0][0x388] ;  /* 0x00007100ff0a77ac */ /* 0x000e280008000a00 */
[----:B------:R-:W-:-:S05]  /*1140*/  IMAD.WIDE R16, R17, 0x4, R12 ;  /* 0x0000000411107825 */ /* 0x000fca00078e020c */
[----:B------:R-:W2:Y:S01]  /*1150*/  LDG.E R29, desc[UR6][R16.64] ;  /* 0x00000006101d7981 */ /* 0x000ea2000c1e1900 */
[C---:B------:R-:W-:Y:S02]  /*1160*/  IADD3 R24, P1, PT, R2.reuse, R21, RZ ;  /* 0x0000001502187210 */ /* 0x040fe40007f3e0ff */
[----:B------:R-:W-:Y:S01]  /*1170*/  SHF.R.S32.HI R15, RZ, 0x1f, R21 ;  /* 0x0000001fff0f7819 */ /* 0x000fe20000011415 */
[----:B------:R-:W3:Y:S03]  /*1180*/  LDG.E R23, desc[UR6][R16.64+0x4] ;  /* 0x0000040610177981 */ /* 0x000ee6000c1e1900 */
[----:B------:R-:W-:Y:S01]  /*1190*/  LEA.HI.X.SX32 R15, R2, R15, 0x1, P1 ;  /* 0x0000000f020f7211 */ /* 0x000fe200008f0eff */
[----:B------:R-:W4:Y:S01]  /*11a0*/  LDG.E R25, desc[UR6][R16.64+0x8] ;  /* 0x0000080610197981 */ /* 0x000f22000c1e1900 */
[----:B0-----:R-:W-:-:S03]  /*11b0*/  LEA R14, P1, R24, UR10, 0x2 ;  /* 0x0000000a180e7c11 */ /* 0x001fc6000f8210ff */
[----:B------:R-:W4:Y:S01]  /*11c0*/  LDG.E R27, desc[UR6][R16.64+0xc] ;  /* 0x00000c06101b7981 */ /* 0x000f22000c1e1900 */
[----:B------:R-:W-:-:S06]  /*11d0*/  LEA.HI.X R15, R24, UR11, R15, 0x2, P1 ;  /* 0x0000000b180f7c11 */ /* 0x000fcc00088f140f */
[----:B------:R0:W4:Y:S01]  /*11e0*/  LDG.E R15, desc[UR6][R14.64+0x20] ;  /* 0x000020060e0f7981 */ /* 0x000122000c1e1900 */
[----:B--2--5:R-:W-:-:S03]  /*11f0*/  FADD R24, R20, -R29 ;  /* 0x8000001d14187221 */ /* 0x024fc60000000000 */
[----:B------:R-:W2:Y:S01]  /*1200*/  LDG.E R29, desc[UR6][R16.64+0x10] ;  /* 0x00001006101d7981 */ /* 0x000ea2000c1e1900 */
[----:B------:R-:W-:-:S03]  /*1210*/  FMUL R26, R18, R24 ;  /* 0x00000018121a7220 */ /* 0x000fc60000400000 */
[----:B------:R-:W2:Y:S04]  /*1220*/  LDG.E R18, desc[UR6][R16.64+0x14] ;  /* 0x0000140610127981 */ /* 0x000ea8000c1e1900 */
[----:B------:R-:W2:Y:S01]  /*1230*/  LDG.E R24, desc[UR6][R16.64+0x18] ;  /* 0x0000180610187981 */ /* 0x000ea2000c1e1900 */
[----:B---3--:R-:W-:-:S04]  /*1240*/  FADD R23, R20, -R23 ;  /* 0x8000001714177221 */ /* 0x008fc80000000000 */
[----:B------:R-:W-:Y:S01]  /*1250*/  FMUL R23, R26, R23 ;  /* 0x000000171a177220 */ /* 0x000fe20000400000 */
[C---:B----4-:R-:W-:Y:S01]  /*1260*/  FADD R26, R20.reuse, -R25 ;  /* 0x80000019141a7221 */ /* 0x050fe20000000000 */
[----:B0-----:R-:W-:-:S03]  /*1270*/  FADD R14, R20, -R27 ;  /* 0x8000001b140e7221 */ /* 0x001fc60000000000 */
[----:B------:R-:W-:-:S04]  /*1280*/  FMUL R23, R23, R26 ;  /* 0x0000001a17177220 */ /* 0x000fc80000400000 */
[----:B------:R-:W-:Y:S01]  /*1290*/  FMUL R14, R23, R14 ;  /* 0x0000000e170e7220 */ /* 0x000fe20000400000 */
[C---:B------:R-:W-:Y:S01]  /*12a0*/  FADD R15, R20.reuse, -R15 ;  /* 0x8000000f140f7221 */ /* 0x040fe20000000000 */
[----:B------:R-:W-:Y:S01]  /*12b0*/  IADD3 R21, PT, PT, R21, 0x8, RZ ;  /* 0x0000000815157810 */ /* 0x000fe20007ffe0ff */
[----:B--2---:R-:W-:-:S04]  /*12c0*/  FADD R29, R20, -R29 ;  /* 0x8000001d141d7221 */ /* 0x004fc80000000000 */
[----:B------:R-:W-:Y:S01]  /*12d0*/  FMUL R14, R14, R29 ;  /* 0x0000001d0e0e7220 */ /* 0x000fe20000400000 */
[C---:B------:R-:W-:Y:S01]  /*12e0*/  FADD R23, R20.reuse, -R18 ;  /* 0x8000001214177221 */ /* 0x040fe20000000000 */
[----:B------:R-:W-:-:S03]  /*12f0*/  FADD R25, R20, -R24 ;  /* 0x8000001814197221 */ /* 0x000fc60000000000 */
[----:B------:R-:W-:-:S04]  /*1300*/  FMUL R14, R14, R23 ;  /* 0x000000170e0e7220 */ /* 0x000fc80000400000 */
[----:B------:R-:W-:-:S04]  /*1310*/  FMUL R14, R14, R25 ;  /* 0x000000190e0e7220 */ /* 0x000fc80000400000 */
[----:B------:R-:W-:-:S07]  /*1320*/  FMUL R18, R14, R15 ;  /* 0x0000000f0e127220 */ /* 0x000fce0000400000 */
.L_x_180:
[----:B------:R-:W-:Y:S05]  /*1330*/  BSYNC.RECONVERGENT B1 ;  /* 0x0000000000017941 */ /* 0x000fea0003800200 */
.L_x_179:
        /* <DEDUP_REMOVED lines=11> */
[----:B------:R-:W0:Y:S01]  /*13f0*/  LDCU.64 UR10, c[0x0][0x388] ;  /* 0x00007100ff0a77ac */ /* 0x000e220008000a00 */
[-C--:B------:R-:W-:Y:S02]  /*1400*/  IADD3 R15, PT, PT, R10, R21.reuse, RZ ;  /* 0x000000150a0f7210 */ /* 0x080fe40007ffe0ff */
[----:B------:R-:W-:Y:S02]  /*1410*/  IADD3 R22, P1, PT, R2, R21, RZ ;  /* 0x0000001502167210 */ /* 0x000fe40007f3e0ff */
[----:B------:R-:W-:Y:S01]  /*1420*/  SHF.R.S32.HI R17, RZ, 0x1f, R21 ;  /* 0x0000001fff117819 */ /* 0x000fe20000011415 */
[----:B------:R-:W-:-:S03]  /*1430*/  IMAD.WIDE R14, R15, 0x4, R12 ;  /* 0x000000040f0e7825 */ /* 0x000fc600078e020c */
[----:B------:R-:W-:Y:S02]  /*1440*/  LEA.HI.X.SX32 R17, R2, R17, 0x1, P1 ;  /* 0x0000001102117211 */ /* 0x000fe400008f0eff */
[----:B------:R-:W2:Y:S04]  /*1450*/  LDG.E R23, desc[UR6][R14.64] ;  /* 0x000000060e177981 */ /* 0x000ea8000c1e1900 */
[----:B------:R-:W3:Y:S01]  /*1460*/  LDG.E R25, desc[UR6][R14.64+0x4] ;  /* 0x000004060e197981 */ /* 0x000ee2000c1e1900 */
[----:B0-----:R-:W-:-:S03]  /*1470*/  LEA R16, P1, R22, UR10, 0x2 ;  /* 0x0000000a16107c11 */ /* 0x001fc6000f8210ff */
[----:B------:R-:W4:Y:S01]  /*1480*/  LDG.E R27, desc[UR6][R14.64+0x8] ;  /* 0x000008060e1b7981 */ /* 0x000f22000c1e1900 */
[----:B------:R-:W-:-:S06]  /*1490*/  LEA.HI.X R17, R22, UR11, R17, 0x2, P1 ;  /* 0x0000000b16117c11 */ /* 0x000fcc00088f1411 */
[----:B------:R-:W4:Y:S01]  /*14a0*/  LDG.E R17, desc[UR6][R16.64+0x10] ;  /* 0x0000100610117981 */ /* 0x000f22000c1e1900 */
[----:B------:R-:W-:Y:S01]  /*14b0*/  IADD3 R21, PT, PT, R21, 0x4, RZ ;  /* 0x0000000415157810 */ /* 0x000fe20007ffe0ff */
[----:B--2--5:R-:W-:-:S04]  /*14c0*/  FADD R23, R20, -R23 ;  /* 0x8000001714177221 */ /* 0x024fc80000000000 */
[----:B------:R-:W-:Y:S01]  /*14d0*/  FMUL R23, R18, R23 ;  /* 0x0000001712177220 */ /* 0x000fe20000400000 */
[C---:B---3--:R-:W-:Y:S01]  /*14e0*/  FADD R18, R20.reuse, -R25 ;  /* 0x8000001914127221 */ /* 0x048fe20000000000 */
[----:B----4-:R-:W-:-:S03]  /*14f0*/  FADD R22, R20, -R27 ;  /* 0x8000001b14167221 */ /* 0x010fc60000000000 */
[----:B------:R-:W-:-:S04]  /*1500*/  FMUL R23, R23, R18 ;  /* 0x0000001217177220 */ /* 0x000fc80000400000 */
[----:B------:R-:W-:Y:S01]  /*1510*/  FMUL R23, R23, R22 ;  /* 0x0000001617177220 */ /* 0x000fe20000400000 */
[----:B------:R-:W-:-:S04]  /*1520*/  FADD R18, R20, -R17 ;  /* 0x8000001114127221 */ /* 0x000fc80000000000 */
[----:B------:R-:W-:-:S07]  /*1530*/  FMUL R18, R23, R18 ;  /* 0x0000001217127220 */ /* 0x000fce0000400000 */
.L_x_182:
[----:B------:R-:W-:Y:S05]  /*1540*/  BSYNC.RECONVERGENT B1 ;  /* 0x0000000000017941 */ /* 0x000fea0003800200 */
.L_x_181:
        /* <DEDUP_REMOVED lines=15> */
.L_x_174:
[----:B------:R-:W-:Y:S05]  /*1640*/  BSYNC.RECONVERGENT B0 ;  /* 0x0000000000007941 */ /* 0x000fea0003800200 */
.L_x_173:
[----:B------:R-:W-:Y:S01]  /*1650*/  IADD3 R12, PT, PT, R18, 0x1800000, RZ ;  /* 0x01800000120c7810 */ /* 0x000fe20007ffe0ff */
[----:B------:R-:W-:Y:S03]  /*1660*/  BSSY.RECONVERGENT B0, `(.L_x_183) ;  /* 0x000000c000007945 */ /* 0x000fe60003800200 */
[----:B------:R-:W-:-:S04]  /*1670*/  LOP3.LUT R12, R12, 0x7f800000, RZ, 0xc0, !PT ;  /* 0x7f8000000c0c7812 */ /* 0x000fc800078ec0ff */
[----:B------:R-:W-:-:S13]  /*1680*/  ISETP.GT.U32.AND P0, PT, R12, 0x1ffffff, PT ;  /* 0x01ffffff0c00780c */ /* 0x000fda0003f04070 */
[----:B------:R-:W-:Y:S05]  /*1690*/  @P0 BRA `(.L_x_184) ;  /* 0x0000000000100947 */ /* 0x000fea0003800000 */
[----:B------:R-:W-:-:S07]  /*16a0*/  MOV R14, 0x16c0 ;  /* 0x000016c0000e7802 */ /* 0x000fce0000000f00 */
[----:B-----5:R-:W-:Y:S05]  /*16b0*/  CALL.REL.NOINC `($__internal_4_$__cuda_sm20_rcp_rn_f32_slowpath) ;  /* 0x0000000000487944 */ /* 0x020fea0003c00000 */
[----:B------:R-:W-:Y:S01]  /*16c0*/  MOV R15, R13 ;  /* 0x0000000d000f7202 */ /* 0x000fe20000000f00 */
[----:B------:R-:W-:Y:S06]  /*16d0*/  BRA `(.L_x_185) ;  /* 0x0000000000107947 */ /* 0x000fec0003800000 */
.L_x_184:
[----:B------:R-:W0:Y:S02]  /*16e0*/  MUFU.RCP R15, R18 ;  /* 0x00000012000f7308 */ /* 0x000e240000001000 */
[----:B0-----:R-:W-:-:S04]  /*16f0*/  FFMA R12, R15, R18, -1 ;  /* 0xbf8000000f0c7423 */ /* 0x001fc80000000012 */
[----:B------:R-:W-:-:S04]  /*1700*/  FADD.FTZ R12, -R12, -RZ ;  /* 0x800000ff0c0c7221 */ /* 0x000fc80000010100 */
[----:B------:R-:W-:-:S07]  /*1710*/  FFMA R15, R15, R12, R15 ;  /* 0x0000000c0f0f7223 */ /* 0x000fce000000000f */
.L_x_185:
[----:B------:R-:W-:Y:S05]  /*1720*/  BSYNC.RECONVERGENT B0 ;  /* 0x0000000000007941 */ /* 0x000fea0003800200 */
.L_x_183:
[----:B------:R-:W0:Y:S01]  /*1730*/  LDC.64 R12, c[0x0][0x390] ;  /* 0x0000e400ff0c7b82 */ /* 0x000e220000000a00 */
[----:B------:R-:W1:Y:S01]  /*1740*/  LDCU UR10, c[0x0][0x380] ;  /* 0x00007000ff0a77ac */ /* 0x000e620008000800 */
[----:B------:R-:W-:Y:S02]  /*1750*/  IADD3 R9, PT, PT, R3, R9, RZ ;  /* 0x0000000903097210 */ /* 0x000fe40007ffe0ff */
[----:B------:R-:W-:Y:S02]  /*1760*/  IADD3 R8, PT, PT, R8, 0x1, RZ ;  /* 0x0000000108087810 */ /* 0x000fe40007ffe0ff */
[----:B------:R-:W-:Y:S02]  /*1770*/  IADD3 R7, PT, PT, R7, 0x1, RZ ;  /* 0x0000000107077810 */ /* 0x000fe40007ffe0ff */
[----:B------:R-:W-:Y:S02]  /*1780*/  IADD3 R6, PT, PT, R6, 0x1, RZ ;  /* 0x0000000106067810 */ /* 0x000fe40007ffe0ff */
[----:B-1----:R-:W-:Y:S01]  /*1790*/  ISETP.GT.AND P0, PT, R9, UR10, PT ;  /* 0x0000000a09007c0c */ /* 0x002fe2000bf04270 */
[----:B0-----:R-:W-:-:S05]  /*17a0*/  IMAD.WIDE R12, R11, 0x4, R12 ;  /* 0x000000040b0c7825 */ /* 0x001fca00078e020c */
[----:B------:R0:W-:Y:S07]  /*17b0*/  STG.E desc[UR6][R12.64], R15 ;  /* 0x0000000f0c007986 */ /* 0x0001ee000c101906 */
[----:B------:R-:W-:Y:S05]  /*17c0*/  @!P0 BRA `(.L_x_186) ;  /* 0xffffffe800708947 */ /* 0x000fea000383ffff */
[----:B------:R-:W-:Y:S05]  /*17d0*/  EXIT ;  /* 0x000000000000794d */ /* 0x000fea0003800000 */
        .weak           $__internal_4_$__cuda_sm20_rcp_rn_f32_slowpath
        .type           $__internal_4_$__cuda_sm20_rcp_rn_f32_slowpath,@function
        .size           $__internal_4_$__cuda_sm20_rcp_rn_f32_slowpath,(.L_x_236 - $__internal_4_$__cuda_sm20_rcp_rn_f32_slowpath)
$__internal_4_$__cuda_sm20_rcp_rn_f32_slowpath:
[----:B------:R-:W-:Y:S01]  /*17e0*/  SHF.L.U32 R12, R18, 0x1, RZ ;  /* 0x00000001120c7819 */ /* 0x000fe200000006ff */
[----:B------:R-:W-:Y:S03]  /*17f0*/  BSSY.RECONVERGENT B1, `(.L_x_187) ;  /* 0x0000030000017945 */ /* 0x000fe60003800200 */
[----:B------:R-:W-:-:S04]  /*1800*/  SHF.R.U32.HI R12, RZ, 0x18, R12 ;  /* 0x00000018ff0c7819 */ /* 0x000fc8000001160c */
[----:B------:R-:W-:-:S13]  /*1810*/  ISETP.NE.U32.AND P0, PT, R12, RZ, PT ;  /* 0x000000ff0c00720c */ /* 0x000fda0003f05070 */
[----:B------:R-:W-:Y:S05]  /*1820*/  @P0 BRA `(.L_x_188) ;  /* 0x0000000000280947 */ /* 0x000fea0003800000 */
[----:B------:R-:W-:-:S04]  /*1830*/  SHF.L.U32 R12, R18, 0x1, RZ ;  /* 0x00000001120c7819 */ /* 0x000fc800000006ff */
[----:B------:R-:W-:-:S13]  /*1840*/  ISETP.NE.AND P0, PT, R12, RZ, PT ;  /* 0x000000ff0c00720c */ /* 0x000fda0003f05270 */
[----:B------:R-:W-:Y:S01]  /*1850*/  @P0 FFMA R15, R18, 1.84467440737095516160e+19, RZ ;  /* 0x5f800000120f0823 */ /* 0x000fe200000000ff */
[----:B------:R-:W-:Y:S08]  /*1860*/  @!P0 MUFU.RCP R13, R18 ;  /* 0x00000012000d8308 */ /* 0x000ff00000001000 */
[----:B------:R-:W0:Y:S02]  /*1870*/  @P0 MUFU.RCP R12, R15 ;  /* 0x0000000f000c0308 */ /* 0x000e240000001000 */
[----:B0-----:R-:W-:-:S04]  /*1880*/  @P0 FFMA R16, R15, R12, -1 ;  /* 0xbf8000000f100423 */ /* 0x001fc8000000000c */
[----:B------:R-:W-:-:S04]  /*1890*/  @P0 FADD.FTZ R17, -R16, -RZ ;  /* 0x800000ff10110221 */ /* 0x000fc80000010100 */
[----:B------:R-:W-:-:S04]  /*18a0*/  @P0 FFMA R12, R12, R17, R12 ;  /* 0x000000110c0c0223 */ /* 0x000fc8000000000c */
[----:B------:R-:W-:Y:S01]  /*18b0*/  @P0 FFMA R13, R12, 1.84467440737095516160e+19, RZ ;  /* 0x5f8000000c0d0823 */ /* 0x000fe200000000ff */
[----:B------:R-:W-:Y:S06]  /*18c0*/  BRA `(.L_x_189) ;  /* 0x0000000000887947 */ /* 0x000fec0003800000 */
.L_x_188:
[----:B------:R-:W-:-:S04]  /*18d0*/  IADD3 R13, PT, PT, R12, -0xfd, RZ ;  /* 0xffffff030c0d7810 */ /* 0x000fc80007ffe0ff */
[----:B------:R-:W-:-:S13]  /*18e0*/  ISETP.GT.U32.AND P0, PT, R13, 0x1, PT ;  /* 0x000000010d00780c */ /* 0x000fda0003f04070 */
[----:B------:R-:W-:Y:S05]  /*18f0*/  @P0 BRA `(.L_x_190) ;  /* 0x0000000000780947 */ /* 0x000fea0003800000 */
[----:B------:R-:W-:Y:S01]  /*1900*/  LOP3.LUT R15, R18, 0x7fffff, RZ, 0xc0, !PT ;  /* 0x007fffff120f7812 */ /* 0x000fe200078ec0ff */
[----:B------:R-:W-:-:S03]  /*1910*/  HFMA2 R22, -RZ, RZ, 0, 1.78813934326171875e-07 ;  /* 0x00000003ff167431 */ /* 0x000fc600000001ff */
[----:B------:R-:W-:-:S04]  /*1920*/  LOP3.LUT R15, R15, 0x3f800000, RZ, 0xfc, !PT ;  /* 0x3f8000000f0f7812 */ /* 0x000fc800078efcff */
[----:B------:R-:W0:Y:S01]  /*1930*/  MUFU.RCP R16, R15 ;  /* 0x0000000f00107308 */ /* 0x000e220000001000 */
[----:B------:R-:W-:Y:S01]  /*1940*/  SHF.L.U32 R21, R22, R13, RZ ;  /* 0x0000000d16157219 */ /* 0x000fe200000006ff */
[----:B0-----:R-:W-:-:S04]  /*1950*/  FFMA R17, R15, R16, -1 ;  /* 0xbf8000000f117423 */ /* 0x001fc80000000010 */
[----:B------:R-:W-:-:S04]  /*1960*/  FADD.FTZ R17, -R17, -RZ ;  /* 0x800000ff11117221 */ /* 0x000fc80000010100 */
[CCC-:B------:R-:W-:Y:S01]  /*1970*/  FFMA.RM R19, R16.reuse, R17.reuse, R16.reuse ;  /* 0x0000001110137223 */ /* 0x1c0fe20000004010 */
[----:B------:R-:W-:-:S04]  /*1980*/  FFMA.RP R20, R16, R17, R16 ;  /* 0x0000001110147223 */ /* 0x000fc80000008010 */
[C---:B------:R-:W-:Y:S02]  /*1990*/  LOP3.LUT R16, R19.reuse, 0x7fffff, RZ, 0xc0, !PT ;  /* 0x007fffff13107812 */ /* 0x040fe400078ec0ff */
[----:B------:R-:W-:Y:S02]  /*19a0*/  FSETP.NEU.FTZ.AND P0, PT, R19, R20, PT ;  /* 0x000000141300720b */ /* 0x000fe40003f1d000 */
[----:B------:R-:W-:Y:S02]  /*19b0*/  LOP3.LUT R16, R16, 0x800000, RZ, 0xfc, !PT ;  /* 0x0080000010107812 */ /* 0x000fe400078efcff */
[----:B------:R-:W-:Y:S02]  /*19c0*/  SEL R17, RZ, 0xffffffff, !P0 ;  /* 0xffffffffff117807 */ /* 0x000fe40004000000 */
[----:B------:R-:W-:Y:S02]  /*19d0*/  LOP3.LUT R20, R21, R16, RZ, 0xc0, !PT ;  /* 0x0000001015147212 */ /* 0x000fe400078ec0ff */
[----:B------:R-:W-:-:S02]  /*19e0*/  IADD3 R17, PT, PT, -R17, RZ, RZ ;  /* 0x000000ff11117210 */ /* 0x000fc40007ffe1ff */
[-C--:B------:R-:W-:Y:S02]  /*19f0*/  SHF.R.U32.HI R20, RZ, R13.reuse, R20 ;  /* 0x0000000dff147219 */ /* 0x080fe40000011614 */
[----:B------:R-:W-:Y:S02]  /*1a00*/  LOP3.LUT P1, RZ, R17, R13, R16, 0xf8, !PT ;  /* 0x0000000d11ff7212 */ /* 0x000fe4000782f810 */
[C---:B------:R-:W-:Y:S02]  /*1a10*/  LOP3.LUT P0, RZ, R20.reuse, 0x1, RZ, 0xc0, !PT ;  /* 0x0000000114ff7812 */ /* 0x040fe4000780c0ff */
[----:B------:R-:W-:-:S04]  /*1a20*/  LOP3.LUT P2, RZ, R20, 0x2, RZ, 0xc0, !PT ;  /* 0x0000000214ff7812 */ /* 0x000fc8000784c0ff */
[----:B------:R-:W-:Y:S02]  /*1a30*/  PLOP3.LUT P0, PT, P0, P1, P2, 0xe0, 0x0 ;  /* 0x000000000000781c */ /* 0x000fe40000703c20 */
[----:B------:R-:W-:Y:S02]  /*1a40*/  LOP3.LUT P1, RZ, R18, 0x7fffff, RZ, 0xc0, !PT ;  /* 0x007fffff12ff7812 */ /* 0x000fe4000782c0ff */
[----:B------:R-:W-:-:S04]  /*1a50*/  SEL R13, RZ, 0x1, !P0 ;  /* 0x00000001ff0d7807 */ /* 0x000fc80004000000 */
[----:B------:R-:W-:-:S04]  /*1a60*/  IADD3 R13, PT, PT, -R13, RZ, RZ ;  /* 0x000000ff0d0d7210 */ /* 0x000fc80007ffe1ff */
[----:B------:R-:W-:Y:S02]  /*1a70*/  ISETP.GE.AND P0, PT, R13, RZ, PT ;  /* 0x000000ff0d00720c */ /* 0x000fe40003f06270 */
[----:B------:R-:W-:-:S04]  /*1a80*/  IADD3 R13, PT, PT, R12, -0xfc, RZ ;  /* 0xffffff040c0d7810 */ /* 0x000fc80007ffe0ff */
[----:B------:R-:W-:-:S07]  /*1a90*/  SHF.R.U32.HI R13, RZ, R13, R16 ;  /* 0x0000000dff0d7219 */ /* 0x000fce0000011610 */
[----:B------:R-:W-:-:S04]  /*1aa0*/  @!P0 IADD3 R13, PT, PT, R13, 0x1, RZ ;  /* 0x000000010d0d8810 */ /* 0x000fc80007ffe0ff */
[----:B------:R-:W-:-:S04]  /*1ab0*/  @!P1 SHF.L.U32 R13, R13, 0x1, RZ ;  /* 0x000000010d0d9819 */ /* 0x000fc800000006ff */
[----:B------:R-:W-:Y:S01]  /*1ac0*/  LOP3.LUT R13, R13, 0x80000000, R18, 0xf8, !PT ;  /* 0x800000000d0d7812 */ /* 0x000fe200078ef812 */
[----:B------:R-:W-:Y:S06]  /*1ad0*/  BRA `(.L_x_189) ;  /* 0x0000000000047947 */ /* 0x000fec0003800000 */
.L_x_190:
[----:B------:R0:W1:Y:S02]  /*1ae0*/  MUFU.RCP R13, R18 ;  /* 0x00000012000d7308 */ /* 0x0000640000001000 */
.L_x_189:
[----:B------:R-:W-:Y:S05]  /*1af0*/  BSYNC.RECONVERGENT B1 ;  /* 0x0000000000017941 */ /* 0x000fea0003800200 */
.L_x_187:
[----:B------:R-:W-:-:S04]  /*1b00*/  MOV R15, 0x0 ;  /* 0x00000000000f7802 */ /* 0x000fc80000000f00 */
[----:B01----:R-:W-:Y:S05]  /*1b10*/  RET.REL.NODEC R14 `(_Z29calculate_barycentric_weightsiPKfPf) ;  /* 0xffffffe40e387950 */ /* 0x003fea0003c3ffff */
.L_x_191:
        /* <DEDUP_REMOVED lines=14> */
.L_x_236:


//--------------------- .text._Z33chebyshev_gauss_nodes_and_weightsiPfS_ --------------------------
	.section	.text._Z33chebyshev_gauss_nodes_and_weightsiPfS_,"ax",@progbits
	.align	128
        .global         _Z33chebyshev_gauss_nodes_and_weightsiPfS_
        .type           _Z33chebyshev_gauss_nodes_and_weightsiPfS_,@function
        .size           _Z33chebyshev_gauss_nodes_and_weightsiPfS_,(.L_x_237 - _Z33chebyshev_gauss_nodes_and_weightsiPfS_)
        .other          _Z33chebyshev_gauss_nodes_and_weightsiPfS_,@"STO_CUDA_ENTRY STV_DEFAULT"
_Z33chebyshev_gauss_nodes_and_weightsiPfS_:
.text._Z33chebyshev_gauss_nodes_and_weightsiPfS_:
[----:B------:R-:W0:Y:S01]  /*0000*/  LDC R1, c[0x0][0x37c] ;  /* 0x0000df00ff017b82 */ /* 0x000e220000000800 */
[----:B------:R-:W1:Y:S07]  /*0010*/  S2R R5, SR_TID.X ;  /* 0x0000000000057919 */ /* 0x000e6e0000002100 */
[----:B------:R-:W1:Y:S01]  /*0020*/  S2UR UR5, SR_CTAID.X ;  /* 0x00000000000579c3 */ /* 0x000e620000002500 */
[----:B------:R-:W2:Y:S01]  /*0030*/  LDCU UR4, c[0x0][0x380] ;  /* 0x00007000ff0477ac */ /* 0x000ea20008000800 */
[----:B0-----:R-:W-:-:S06]  /*0040*/  VIADD R1, R1, 0xffffffe0 ;  /* 0xffffffe001017836 */ /* 0x001fcc0000000000 */
[----:B------:R-:W1:Y:S02]  /*0050*/  LDC R10, c[0x0][0x360] ;  /* 0x0000d800ff0a7b82 */ /* 0x000e640000000800 */
[----:B-1----:R-:W-:-:S05]  /*0060*/  IMAD R5, R10, UR5, R5 ;  /* 0x000000050a057c24 */ /* 0x002fca000f8e0205 */
[----:B--2---:R-:W-:-:S13]  /*0070*/  ISETP.GT.AND P0, PT, R5, UR4, PT ;  /* 0x0000000405007c0c */ /* 0x004fda000bf04270 */
[----:B------:R-:W-:Y:S05]  /*0080*/  @P0 EXIT ;  /* 0x000000000000094d */ /* 0x000fea0003800000 */
[----:B------:R-:W-:-:S06]  /*0090*/  UIADD3 UR4, UPT, UPT, UR4, 0x1, URZ ;  /* 0x0000000104047890 */ /* 0x000fcc000fffe0ff */
[----:B------:R-:W-:Y:S01]  /*00a0*/  I2FP.F32.S32 R3, UR4 ;  /* 0x0000000400037c45 */ /* 0x000fe20008201400 */
[----:B------:R-:W-:Y:S02]  /*00b0*/  UMOV UR4, 0x40490fdb ;  /* 0x40490fdb00047882 */ /* 0x000fe40000000000 */
[----:B------:R-:W-:Y:S01]  /*00c0*/  IMAD.U32 R4, RZ, RZ, UR4 ;  /* 0x00000004ff047e24 */ /* 0x000fe2000f8e00ff */
[----:B------:R-:W0:Y:S08]  /*00d0*/  MUFU.RCP R0, R3 ;  /* 0x0000000300007308 */ /* 0x000e300000001000 */
[----:B------:R-:W1:Y:S01]  /*00e0*/  FCHK P0, R4, R3 ;  /* 0x0000000304007302 */ /* 0x000e620000000000 */
[----:B0-----:R-:W-:-:S04]  /*00f0*/  FFMA R7, -R3, R0, 1 ;  /* 0x3f80000003077423 */ /* 0x001fc80000000100 */
[----:B------:R-:W-:-:S04]  /*0100*/  FFMA R0, R0, R7, R0 ;  /* 0x0000000700007223 */ /* 0x000fc80000000000 */
[----:B------:R-:W-:-:S04]  /*0110*/  FFMA R7, R0, 3.1415927410125732422, RZ ;  /* 0x40490fdb00077823 */ /* 0x000fc800000000ff */
[----:B------:R-:W-:-:S04]  /*0120*/  FFMA R2, -R3, R7, 3.1415927410125732422 ;  /* 0x40490fdb03027423 */ /* 0x000fc80000000107 */
[----:B------:R-:W-:Y:S01]  /*0130*/  FFMA R7, R0, R2, R7 ;  /* 0x0000000200077223 */ /* 0x000fe20000000007 */
[----:B-1----:R-:W-:Y:S06]  /*0140*/  @!P0 BRA `(.L_x_192) ;  /* 0x0000000000108947 */ /* 0x002fec0003800000 */
[----:B------:R-:W-:Y:S01]  /*0150*/  IMAD.MOV.U32 R0, RZ, RZ, 0x40490fdb ;  /* 0x40490fdbff007424 */ /* 0x000fe200078e00ff */
[----:B------:R-:W-:-:S07]  /*0160*/  MOV R2, 0x180 ;  /* 0x0000018000027802 */ /* 0x000fce0000000f00 */
[----:B------:R-:W-:Y:S05]  /*0170*/  CALL.REL.NOINC `($__internal_5_$__cuda_sm3x_div_rn_noftz_f32_slowpath) ;  /* 0x0000000400f07944 */ /* 0x000fea0003c00000 */
[----:B------:R-:W-:-:S07]  /*0180*/  IMAD.MOV.U32 R7, RZ, RZ, R0 ;  /* 0x000000ffff077224 */ /* 0x000fce00078e0000 */
.L_x_192:
[----:B------:R-:W0:Y:S01]  /*0190*/  LDCU UR5, c[0x0][0x380] ;  /* 0x00007000ff0577ac */ /* 0x000e220008000800 */
[----:B------:R-:W1:Y:S01]  /*01a0*/  LDCU UR7, c[0x0][0x370] ;  /* 0x00006e00ff0777ac */ /* 0x000e620008000800 */
[----:B------:R-:W2:Y:S01]  /*01b0*/  LDCU.64 UR8, c[0x0][0x358] ;  /* 0x00006b00ff0877ac */ /* 0x000ea20008000a00 */
[----:B0-----:R-:W-:Y:S02]  /*01c0*/  UIMAD UR4, UR5, UR5, UR5 ;  /* 0x00000005050472a4 */ /* 0x001fe4000f8e0205 */
[----:B------:R-:W-:Y:S02]  /*01d0*/  UIADD3 UR5, UPT, UPT, UR5, 0x1, URZ ;  /* 0x0000000105057890 */ /* 0x000fe4000fffe0ff */
[----:B------:R-:W-:Y:S01]  /*01e0*/  ULEA.HI UR4, UR4, UR4, URZ, 0x1 ;  /* 0x0000000404047291 */ /* 0x000fe2000f8f08ff */
[----:B-1----:R-:W-:Y:S01]  /*01f0*/  IMAD R10, R10, UR7, RZ ;  /* 0x000000070a0a7c24 */ /* 0x002fe2000f8e02ff */
[----:B------:R-:W-:Y:S02]  /*0200*/  USHF.L.U32 UR5, UR5, 0x1, URZ ;  /* 0x0000000105057899 */ /* 0x000fe400080006ff */
[----:B------:R-:W-:-:S04]  /*0210*/  USHF.R.S32.HI UR6, URZ, 0x1, UR4 ;  /* 0x00000001ff067899 */ /* 0x000fc80008011404 */
[----:B--2---:R-:W-:-:S08]  /*0220*/  I2FP.F32.S32 R11, UR5 ;  /* 0x00000005000b7c45 */ /* 0x004fd00008201400 */
.L_x_198:
[----:B0-----:R-:W0:Y:S01]  /*0230*/  MUFU.RCP R2, R11 ;  /* 0x0000000b00027308 */ /* 0x001e220000001000 */
[----:B------:R-:W-:Y:S01]  /*0240*/  LEA R0, R5, 0x1, 0x1 ;  /* 0x0000000105007811 */ /* 0x000fe200078e08ff */
[----:B------:R-:W-:Y:S03]  /*0250*/  BSSY.RECONVERGENT B0, `(.L_x_193) ;  /* 0x000000e000007945 */ /* 0x000fe60003800200 */
[----:B------:R-:W-:-:S05]  /*0260*/  I2FP.F32.S32 R0, R0 ;  /* 0x0000000000007245 */ /* 0x000fca0000201400 */
[----:B------:R-:W-:-:S04]  /*0270*/  FMUL R0, R0, 3.1415927410125732422 ;  /* 0x40490fdb00007820 */ /* 0x000fc80000400000 */
[----:B------:R-:W1:Y:S01]  /*0280*/  FCHK P0, R0, R11 ;  /* 0x0000000b00007302 */ /* 0x000e620000000000 */
[----:B0-----:R-:W-:-:S04]  /*0290*/  FFMA R3, R2, -R11, 1 ;  /* 0x3f80000002037423 */ /* 0x001fc8000000080b */
[----:B------:R-:W-:-:S04]  /*02a0*/  FFMA R3, R2, R3, R2 ;  /* 0x0000000302037223 */ /* 0x000fc80000000002 */
[----:B------:R-:W-:-:S04]  /*02b0*/  FFMA R2, R0, R3, RZ ;  /* 0x0000000300027223 */ /* 0x000fc800000000ff */
[----:B------:R-:W-:-:S04]  /*02c0*/  FFMA R13, R2, -R11, R0 ;  /* 0x8000000b020d7223 */ /* 0x000fc80000000000 */
[----:B------:R-:W-:Y:S01]  /*02d0*/  FFMA R13, R3, R13, R2 ;  /* 0x0000000d030d7223 */ /* 0x000fe20000000002 */
[----:B-1----:R-:W-:Y:S06]  /*02e0*/  @!P0 BRA `(.L_x_194) ;  /* 0x0000000000108947 */ /* 0x002fec0003800000 */
[----:B------:R-:W-:Y:S01]  /*02f0*/  IMAD.MOV.U32 R3, RZ, RZ, R11 ;  /* 0x000000ffff037224 */ /* 0x000fe200078e000b */
[----:B------:R-:W-:-:S07]  /*0300*/  MOV R2, 0x320 ;  /* 0x0000032000027802 */ /* 0x000fce0000000f00 */
[----:B------:R-:W-:Y:S05]  /*0310*/  CALL.REL.NOINC `($__internal_5_$__cuda_sm3x_div_rn_noftz_f32_slowpath) ;  /* 0x0000000400887944 */ /* 0x000fea0003c00000 */
[----:B------:R-:W-:-:S07]  /*0320*/  IMAD.MOV.U32 R13, RZ, RZ, R0 ;  /* 0x000000ffff0d7224 */ /* 0x000fce00078e0000 */
.L_x_194:
[----:B------:R-:W-:Y:S05]  /*0330*/  BSYNC.RECONVERGENT B0 ;  /* 0x0000000000007941 */ /* 0x000fea0003800200 */
.L_x_193:
[C---:B------:R-:W-:Y:S01]  /*0340*/  FMUL R0, R13.reuse, 0.63661974668502807617 ;  /* 0x3f22f9830d007820 */ /* 0x040fe20000400000 */
[----:B------:R-:W-:Y:S01]  /*0350*/  FSETP.GE.AND P0, PT, |R13|, 105615, PT ;  /* 0x47ce47800d00780b */ /* 0x000fe20003f06200 */
[----:B------:R-:W-:Y:S04]  /*0360*/  BSSY.RECONVERGENT B0, `(.L_x_195) ;  /* 0x000003e000007945 */ /* 0x000fe80003800200 */
[----:B------:R-:W0:Y:S02]  /*0370*/  F2I.NTZ R0, R0 ;  /* 0x0000000000007305 */ /* 0x000e240000203100 */
[----:B0-----:R-:W-:-:S05]  /*0380*/  I2FP.F32.S32 R2, R0 ;  /* 0x0000000000027245 */ /* 0x001fca0000201400 */
[----:B------:R-:W-:-:S04]  /*0390*/  FFMA R3, R2, -1.5707962512969970703, R13 ;  /* 0xbfc90fda02037823 */ /* 0x000fc8000000000d */
[----:B------:R-:W-:-:S04]  /*03a0*/  FFMA R3, R2, -7.5497894158615963534e-08, R3 ;  /* 0xb3a2216802037823 */ /* 0x000fc80000000003 */
[----:B------:R-:W-:Y:S01]  /*03b0*/  FFMA R4, R2, -5.3903029534742383927e-15, R3 ;  /* 0xa7c234c502047823 */ /* 0x000fe20000000003 */
[----:B------:R-:W-:Y:S06]  /*03c0*/  @!P0 BRA `(.L_x_196) ;  /* 0x0000000000dc8947 */ /* 0x000fec0003800000 */
[----:B------:R-:W-:-:S13]  /*03d0*/  FSETP.NEU.AND P0, PT, |R13|, +INF , PT ;  /* 0x7f8000000d00780b */ /* 0x000fda0003f0d200 */
[----:B------:R-:W-:Y:S01]  /*03e0*/  @!P0 FMUL R4, RZ, R13 ;  /* 0x0000000dff048220 */ /* 0x000fe20000400000 */
[----:B------:R-:W-:Y:S01]  /*03f0*/  @!P0 IMAD.MOV.U32 R0, RZ, RZ, RZ ;  /* 0x000000ffff008224 */ /* 0x000fe200078e00ff */
[----:B------:R-:W-:Y:S06]  /*0400*/  @!P0 BRA `(.L_x_196) ;  /* 0x0000000000cc8947 */ /* 0x000fec0003800000 */
[----:B------:R-:W-:Y:S01]  /*0410*/  IMAD.SHL.U32 R2, R13, 0x100, RZ ;  /* 0x000001000d027824 */ /* 0x000fe200078e00ff */
[----:B------:R-:W0:Y:S01]  /*0420*/  LDCU.64 UR10, c[0x4][URZ] ;  /* 0x01000000ff0a77ac */ /* 0x000e220008000a00 */
[----:B------:R-:W-:Y:S02]  /*0430*/  IMAD.MOV.U32 R6, RZ, RZ, RZ ;  /* 0x000000ffff067224 */ /* 0x000fe400078e00ff */
[----:B------:R-:W-:Y:S01]  /*0440*/  IMAD.MOV.U32 R0, RZ, RZ, R1 ;  /* 0x000000ffff007224 */ /* 0x000fe200078e0001 */
[----:B------:R-:W-:Y:S01]  /*0450*/  LOP3.LUT R17, R2, 0x80000000, RZ, 0xfc, !PT ;  /* 0x8000000002117812 */ /* 0x000fe200078efcff */
[----:B------:R-:W-:Y:S01]  /*0460*/  UMOV UR5, URZ ;  /* 0x000000ff00057c82 */ /* 0x000fe20008000000 */
[----:B------:R-:W-:-:S05]  /*0470*/  UMOV UR4, URZ ;  /* 0x000000ff00047c82 */ /* 0x000fca0008000000 */
.L_x_197:
[----:B0-----:R-:W-:Y:S02]  /*0480*/  IMAD.U32 R8, RZ, RZ, UR10 ;  /* 0x0000000aff087e24 */ /* 0x001fe4000f8e00ff */
[----:B------:R-:W-:-:S05]  /*0490*/  IMAD.U32 R9, RZ, RZ, UR11 ;  /* 0x0000000bff097e24 */ /* 0x000fca000f8e00ff */
[----:B------:R-:W2:Y:S01]  /*04a0*/  LDG.E.CONSTANT R2, desc[UR8][R8.64] ;  /* 0x0000000808027981 */ /* 0x000ea2000c1e9900 */
[----:B------:R-:W-:Y:S02]  /*04b0*/  UIADD3 UR10, UP0, UPT, UR10, 0x4, URZ ;  /* 0x000000040a0a7890 */ /* 0x000fe4000ff1e0ff */
[----:B------:R-:W-:Y:S02]  /*04c0*/  UIADD3 UR4, UPT, UPT, UR4, 0x1, URZ ;  /* 0x0000000104047890 */ /* 0x000fe4000fffe0ff */
[----:B------:R-:W-:Y:S02]  /*04d0*/  UIADD3.X UR11, UPT, UPT, URZ, UR11, URZ, UP0, !UPT ;  /* 0x0000000bff0b7290 */ /* 0x000fe400087fe4ff */
[----:B------:R-:W-:Y:S01]  /*04e0*/  UISETP.NE.AND UP0, UPT, UR4, 0x6, UPT ;  /* 0x000000060400788c */ /* 0x000fe2000bf05270 */
[----:B--2---:R-:W-:-:S03]  /*04f0*/  IMAD.WIDE.U32 R2, R2, R17, RZ ;  /* 0x0000001102027225 */ /* 0x004fc600078e00ff */
[----:B------:R-:W-:-:S04]  /*0500*/  IADD3 R15, P0, PT, R2, R6, RZ ;  /* 0x00000006020f7210 */ /* 0x000fc80007f1e0ff */
[----:B------:R-:W-:Y:S01]  /*0510*/  IADD3.X R6, PT, PT, R3, UR5, RZ, P0, !PT ;  /* 0x0000000503067c10 */ /* 0x000fe200087fe4ff */
[----:B------:R0:W-:Y:S02]  /*0520*/  STL [R0], R15 ;  /* 0x0000000f00007387 */ /* 0x0001e40000100800 */
[----:B0-----:R-:W-:Y:S01]  /*0530*/  VIADD R0, R0, 0x4 ;  /* 0x0000000400007836 */ /* 0x001fe20000000000 */
[----:B------:R-:W-:Y:S06]  /*0540*/  BRA.U UP0, `(.L_x_197) ;  /* 0xfffffffd00cc7547 */ /* 0x000fec000b83ffff */
[----:B------:R-:W-:Y:S01]  /*0550*/  SHF.R.U32.HI R4, RZ, 0x17, R13 ;  /* 0x00000017ff047819 */ /* 0x000fe2000001160d */
[----:B------:R0:W-:Y:S03]  /*0560*/  STL [R1+0x18], R6 ;  /* 0x0000180601007387 */ /* 0x0001e60000100800 */
[C---:B------:R-:W-:Y:S02]  /*0570*/  LOP3.LUT R0, R4.reuse, 0xe0, RZ, 0xc0, !PT ;  /* 0x000000e004007812 */ /* 0x040fe400078ec0ff */
[----:B------:R-:W-:-:S03]  /*0580*/  LOP3.LUT P0, RZ, R4, 0x1f, RZ, 0xc0, !PT ;  /* 0x0000001f04ff7812 */ /* 0x000fc6000780c0ff */
[----:B------:R-:W-:-:S05]  /*0590*/  VIADD R0, R0, 0xffffff80 ;  /* 0xffffff8000007836 */ /* 0x000fca0000000000 */
[----:B------:R-:W-:-:S05]  /*05a0*/  SHF.R.U32.HI R0, RZ, 0x5, R0 ;  /* 0x00000005ff007819 */ /* 0x000fca0000011600 */
[----:B------:R-:W-:-:S05]  /*05b0*/  IMAD R12, R0, -0x4, R1 ;  /* 0xfffffffc000c7824 */ /* 0x000fca00078e0201 */
[----:B------:R-:W2:Y:S04]  /*05c0*/  LDL R0, [R12+0x18] ;  /* 0x000018000c007983 */ /* 0x000ea80000100800 */
[----:B------:R-:W2:Y:S04]  /*05d0*/  LDL R3, [R12+0x14] ;  /* 0x000014000c037983 */ /* 0x000ea80000100800 */
[----:B------:R-:W3:Y:S01]  /*05e0*/  @P0 LDL R2, [R12+0x10] ;  /* 0x000010000c020983 */ /* 0x000ee20000100800 */
[----:B------:R-:W-:Y:S01]  /*05f0*/  LOP3.LUT R4, R4, 0x1f, RZ, 0xc0, !PT ;  /* 0x0000001f04047812 */ /* 0x000fe200078ec0ff */
[----:B------:R-:W-:Y:S01]  /*0600*/  UMOV UR4, 0x54442d19 ;  /* 0x54442d1900047882 */ /* 0x000fe20000000000 */
[----:B------:R-:W-:-:S02]  /*0610*/  UMOV UR5, 0x3bf921fb ;  /* 0x3bf921fb00057882 */ /* 0x000fc40000000000 */
[-C--:B--2---:R-:W-:Y:S02]  /*0620*/  @P0 SHF.L.W.U32.HI R0, R3, R4.reuse, R0 ;  /* 0x0000000403000219 */ /* 0x084fe40000010e00 */
[----:B---3--:R-:W-:Y:S02]  /*0630*/  @P0 SHF.L.W.U32.HI R3, R2, R4, R3 ;  /* 0x0000000402030219 */ /* 0x008fe40000010e03 */
[----:B------:R-:W-:Y:S02]  /*0640*/  ISETP.GE.AND P0, PT, R13, RZ, PT ;  /* 0x000000ff0d00720c */ /* 0x000fe40003f06270 */
[C---:B------:R-:W-:Y:S01]  /*0650*/  SHF.L.W.U32.HI R2, R3.reuse, 0x2, R0 ;  /* 0x0000000203027819 */ /* 0x040fe20000010e00 */
[----:B------:R-:W-:-:S03]  /*0660*/  IMAD.SHL.U32 R3, R3, 0x4, RZ ;  /* 0x0000000403037824 */ /* 0x000fc600078e00ff */
[----:B------:R-:W-:Y:S02]  /*0670*/  SHF.R.S32.HI R4, RZ, 0x1f, R2 ;  /* 0x0000001fff047819 */ /* 0x000fe40000011402 */
[----:B------:R-:W-:Y:S02]  /*0680*/  LOP3.LUT R13, R2, R13, RZ, 0x3c, !PT ;  /* 0x0000000d020d7212 */ /* 0x000fe400078e3cff */
[C---:B------:R-:W-:Y:S02]  /*0690*/  LOP3.LUT R8, R4.reuse, R3, RZ, 0x3c, !PT ;  /* 0x0000000304087212 */ /* 0x040fe400078e3cff */
[----:B------:R-:W-:Y:S02]  /*06a0*/  LOP3.LUT R9, R4, R2, RZ, 0x3c, !PT ;  /* 0x0000000204097212 */ /* 0x000fe400078e3cff */
[----:B------:R-:W-:Y:S02]  /*06b0*/  SHF.R.U32.HI R3, RZ, 0x1e, R0 ;  /* 0x0000001eff037819 */ /* 0x000fe40000011600 */
[----:B------:R-:W-:-:S02]  /*06c0*/  ISETP.GE.AND P1, PT, R13, RZ, PT ;  /* 0x000000ff0d00720c */ /* 0x000fc40003f26270 */
[----:B------:R-:W1:Y:S01]  /*06d0*/  I2F.F64.S64 R8, R8 ;  /* 0x0000000800087312 */ /* 0x000e620000301c00 */
[----:B------:R-:W-:-:S05]  /*06e0*/  LEA.HI R0, R2, R3, RZ, 0x1 ;  /* 0x0000000302007211 */ /* 0x000fca00078f08ff */
[----:B------:R-:W-:-:S04]  /*06f0*/  IMAD.MOV R2, RZ, RZ, -R0 ;  /* 0x000000ffff027224 */ /* 0x000fc800078e0a00 */
[----:B------:R-:W-:Y:S01]  /*0700*/  @!P0 IMAD.MOV.U32 R0, RZ, RZ, R2 ;  /* 0x000000ffff008224 */ /* 0x000fe200078e0002 */
[----:B-1----:R-:W-:-:S10]  /*0710*/  DMUL R14, R8, UR4 ;  /* 0x00000004080e7c28 */ /* 0x002fd40008000000 */
[----:B------:R-:W1:Y:S02]  /*0720*/  F2F.F32.F64 R14, R14 ;  /* 0x0000000e000e7310 */ /* 0x000e640000301000 */
[----:B01----:R-:W-:-:S07]  /*0730*/  FSEL R4, -R14, R14, !P1 ;  /* 0x0000000e0e047208 */ /* 0x003fce0004800100 */
.L_x_196:
[----:B------:R-:W-:Y:S05]  /*0740*/  BSYNC.RECONVERGENT B0 ;  /* 0x0000000000007941 */ /* 0x000fea0003800200 */
.L_x_195:
[----:B------:R-:W-:Y:S02]  /*0750*/  IMAD.MOV.U32 R6, RZ, RZ, 0x37cbac00 ;  /* 0x37cbac00ff067424 */ /* 0x000fe400078e00ff */
[----:B------:R-:W-:Y:S01]  /*0760*/  FMUL R13, R4, R4 ;  /* 0x00000004040d7220 */ /* 0x000fe20000400000 */
[----:B------:R-:W-:Y:S01]  /*0770*/  LOP3.LUT R2, R0, 0x1, RZ, 0xc0, !PT ;  /* 0x0000000100027812 */ /* 0x000fe200078ec0ff */
[----:B------:R-:W-:Y:S01]  /*0780*/  IMAD.MOV.U32 R12, RZ, RZ, 0x3c0885e4 ;  /* 0x3c0885e4ff0c7424 */ /* 0x000fe200078e00ff */
[----:B------:R-:W0:Y:S01]  /*0790*/  LDC.64 R8, c[0x0][0x390] ;  /* 0x0000e400ff087b82 */ /* 0x000e220000000a00 */
[----:B------:R-:W-:Y:S01]  /*07a0*/  FFMA R6, R13, R6, -0.0013887860113754868507 ;  /* 0xbab607ed0d067423 */ /* 0x000fe20000000006 */
[----:B------:R-:W-:Y:S01]  /*07b0*/  ISETP.NE.U32.AND P0, PT, R2, 0x1, PT ;  /* 0x000000010200780c */ /* 0x000fe20003f05070 */
[----:B------:R-:W-:Y:S01]  /*07c0*/  VIADD R0, R0, 0x1 ;  /* 0x0000000100007836 */ /* 0x000fe20000000000 */
[----:B------:R-:W1:Y:S01]  /*07d0*/  LDCU UR4, c[0x0][0x380] ;  /* 0x00007000ff0477ac */ /* 0x000e620008000800 */
[----:B------:R-:W-:Y:S01]  /*07e0*/  IMAD.MOV.U32 R15, RZ, RZ, 0x3e2aaaa8 ;  /* 0x3e2aaaa8ff0f7424 */ /* 0x000fe200078e00ff */
[----:B------:R-:W-:-:S02]  /*07f0*/  FSEL R6, R6, -0.00019574658654164522886, P0 ;  /* 0xb94d415306067808 */ /* 0x000fc40000000000 */
[----:B------:R-:W2:Y:S01]  /*0800*/  LDC.64 R2, c[0x0][0x388] ;  /* 0x0000e200ff027b82 */ /* 0x000ea20000000a00 */
[----:B------:R-:W-:Y:S02]  /*0810*/  FSEL R12, R12, 0.041666727513074874878, !P0 ;  /* 0x3d2aaabb0c0c7808 */ /* 0x000fe40004000000 */
[----:B------:R-:W-:Y:S02]  /*0820*/  LOP3.LUT P1, RZ, R0, 0x2, RZ, 0xc0, !PT ;  /* 0x0000000200ff7812 */ /* 0x000fe4000782c0ff */
[----:B------:R-:W-:Y:S01]  /*0830*/  FSEL R15, -R15, -0.4999999701976776123, !P0 ;  /* 0xbeffffff0f0f7808 */ /* 0x000fe20004000100 */
[----:B------:R-:W-:Y:S01]  /*0840*/  FFMA R6, R13, R6, R12 ;  /* 0x000000060d067223 */ /* 0x000fe2000000000c */
[----:B------:R-:W-:-:S03]  /*0850*/  FSEL R0, R4, 1, !P0 ;  /* 0x3f80000004007808 */ /* 0x000fc60004000000 */
[C---:B------:R-:W-:Y:S02]  /*0860*/  FFMA R6, R13.reuse, R6, R15 ;  /* 0x000000060d067223 */ /* 0x040fe4000000000f */
[----:B------:R-:W-:-:S04]  /*0870*/  FFMA R13, R13, R0, RZ ;  /* 0x000000000d0d7223 */ /* 0x000fc800000000ff */
[----:B------:R-:W-:Y:S01]  /*0880*/  FFMA R0, R13, R6, R0 ;  /* 0x000000060d007223 */ /* 0x000fe20000000000 */
[----:B------:R-:W-:Y:S02]  /*0890*/  VIADD R13, R5, UR6 ;  /* 0x00000006050d7c36 */ /* 0x000fe40008000000 */
[----:B------:R-:W-:Y:S02]  /*08a0*/  IMAD.IADD R5, R10, 0x1, R5 ;  /* 0x000000010a057824 */ /* 0x000fe400078e0205 */
[----:B------:R-:W-:Y:S01]  /*08b0*/  @P1 FADD R0, RZ, -R0 ;  /* 0x80000000ff001221 */ /* 0x000fe20000000000 */
[----:B0-----:R-:W-:-:S04]  /*08c0*/  IMAD.WIDE R8, R13, 0x4, R8 ;  /* 0x000000040d087825 */ /* 0x001fc800078e0208 */
[----:B------:R-:W-:Y:S01]  /*08d0*/  FADD R15, -R0, -RZ ;  /* 0x800000ff000f7221 */ /* 0x000fe20000000100 */
[----:B--2---:R-:W-:Y:S01]  /*08e0*/  IMAD.WIDE R2, R13, 0x4, R2 ;  /* 0x000000040d027825 */ /* 0x004fe200078e0202 */
[----:B-1----:R-:W-:-:S04]  /*08f0*/  ISETP.GT.AND P0, PT, R5, UR4, PT ;  /* 0x0000000405007c0c */ /* 0x002fc8000bf04270 */
[----:B------:R0:W-:Y:S04]  /*0900*/  STG.E desc[UR8][R2.64], R15 ;  /* 0x0000000f02007986 */ /* 0x0001e8000c101908 */
[----:B------:R0:W-:Y:S05]  /*0910*/  STG.E desc[UR8][R8.64], R7 ;  /* 0x0000000708007986 */ /* 0x0001ea000c101908 */
[----:B------:R-:W-:Y:S05]  /*0920*/  @!P0 BRA `(.L_x_198) ;  /* 0xfffffff800408947 */ /* 0x000fea000383ffff */
[----:B------:R-:W-:Y:S05]  /*0930*/  EXIT ;  /* 0x000000000000794d */ /* 0x000fea0003800000 */
        .weak           $__internal_5_$__cuda_sm3x_div_rn_noftz_f32_slowpath
        .type           $__internal_5_$__cuda_sm3x_div_rn_noftz_f32_slowpath,@function
        .size           $__internal_5_$__cuda_sm3x_div_rn_noftz_f32_slowpath,(.L_x_237 - $__internal_5_$__cuda_sm3x_div_rn_noftz_f32_slowpath)
$__internal_5_$__cuda_sm3x_div_rn_noftz_f32_slowpath:
[----:B------:R-:W-:Y:S01]  /*0940*/  SHF.R.U32.HI R6, RZ, 0x17, R3 ;  /* 0x00000017ff067819 */ /* 0x000fe20000011603 */
[----:B------:R-:W-:Y:S01]  /*0950*/  BSSY.RECONVERGENT B1, `(.L_x_199) ;  /* 0x0000062000017945 */ /* 0x000fe20003800200 */
[----:B------:R-:W-:Y:S02]  /*0960*/  SHF.R.U32.HI R4, RZ, 0x17, R0 ;  /* 0x00000017ff047819 */ /* 0x000fe40000011600 */
[----:B------:R-:W-:Y:S02]  /*0970*/  LOP3.LUT R14, R6, 0xff, RZ, 0xc0, !PT ;  /* 0x000000ff060e7812 */ /* 0x000fe400078ec0ff */
[----:B------:R-:W-:-:S03]  /*0980*/  LOP3.LUT R12, R4, 0xff, RZ, 0xc0, !PT ;  /* 0x000000ff040c7812 */ /* 0x000fc600078ec0ff */
[----:B------:R-:W-:Y:S02]  /*0990*/  VIADD R8, R14, 0xffffffff ;  /* 0xffffffff0e087836 */ /* 0x000fe40000000000 */
[----:B------:R-:W-:-:S03]  /*09a0*/  VIADD R6, R12, 0xffffffff ;  /* 0xffffffff0c067836 */ /* 0x000fc60000000000 */
        /* <DEDUP_REMOVED lines=22> */
[----:B------:R-:W-:Y:S02]  /*0b10*/  @P0 IMAD.MOV.U32 R4, RZ, RZ, RZ ;  /* 0x000000ffff040224 */ /* 0x000fe400078e00ff */
[----:B------:R-:W-:Y:S01]  /*0b20*/  @!P0 FFMA R0, R0, 1.84467440737095516160e+19, RZ ;  /* 0x5f80000000008823 */ /* 0x000fe200000000ff */
[----:B------:R-:W-:Y:S02]  /*0b30*/  @!P0 IMAD.MOV.U32 R4, RZ, RZ, -0x40 ;  /* 0xffffffc0ff048424 */ /* 0x000fe400078e00ff */
[----:B------:R-:W-:Y:S02]  /*0b40*/  @!P1 FFMA R3, R3, 1.84467440737095516160e+19, RZ ;  /* 0x5f80000003039823 */ /* 0x000fe400000000ff */
[----:B------:R-:W-:-:S07]  /*0b50*/  @!P1 VIADD R4, R4, 0x40 ;  /* 0x0000004004049836 */ /* 0x000fce0000000000 */
.L_x_200:
[----:B------:R-:W-:Y:S01]  /*0b60*/  LEA R6, R14, 0xc0800000, 0x17 ;  /* 0xc08000000e067811 */ /* 0x000fe200078eb8ff */
[----:B------:R-:W-:Y:S04]  /*0b70*/  BSSY.RECONVERGENT B2, `(.L_x_205) ;  /* 0x0000036000027945 */ /* 0x000fe80003800200 */
[----:B------:R-:W-:Y:S02]  /*0b80*/  IMAD.IADD R6, R3, 0x1, -R6 ;  /* 0x0000000103067824 */ /* 0x000fe400078e0a06 */
[----:B------:R-:W-:Y:S02]  /*0b90*/  VIADD R3, R12, 0xffffff81 ;  /* 0xffffff810c037836 */ /* 0x000fe40000000000 */
[----:B------:R-:W0:Y:S01]  /*0ba0*/  MUFU.RCP R8, R6 ;  /* 0x0000000600087308 */ /* 0x000e220000001000 */
[----:B------:R-:W-:Y:S01]  /*0bb0*/  FADD.FTZ R9, -R6, -RZ ;  /* 0x800000ff06097221 */ /* 0x000fe20000010100 */
[----:B------:R-:W-:-:S03]  /*0bc0*/  IMAD R0, R3, -0x800000, R0 ;  /* 0xff80000003007824 */ /* 0x000fc600078e0200 */
[----:B0-----:R-:W-:-:S04]  /*0bd0*/  FFMA R13, R8, R9, 1 ;  /* 0x3f800000080d7423 */ /* 0x001fc80000000009 */
[----:B------:R-:W-:-:S04]  /*0be0*/  FFMA R15, R8, R13, R8 ;  /* 0x0000000d080f7223 */ /* 0x000fc80000000008 */
[----:B------:R-:W-:-:S04]  /*0bf0*/  FFMA R8, R0, R15, RZ ;  /* 0x0000000f00087223 */ /* 0x000fc800000000ff */
[----:B------:R-:W-:-:S04]  /*0c00*/  FFMA R13, R9, R8, R0 ;  /* 0x00000008090d7223 */ /* 0x000fc80000000000 */
[----:B------:R-:W-:-:S04]  /*0c10*/  FFMA R8, R15, R13, R8 ;  /* 0x0000000d0f087223 */ /* 0x000fc80000000008 */
[----:B------:R-:W-:Y:S01]  /*0c20*/  FFMA R13, R9, R8, R0 ;  /* 0x00000008090d7223 */ /* 0x000fe20000000000 */
[----:B------:R-:W-:-:S03]  /*0c30*/  IADD3 R9, PT, PT, R3, 0x7f, -R14 ;  /* 0x0000007f03097810 */ /* 0x000fc60007ffe80e */
[----:B------:R-:W-:Y:S02]  /*0c40*/  FFMA R0, R15, R13, R8 ;  /* 0x0000000d0f007223 */ /* 0x000fe40000000008 */
[----:B------:R-:W-:-:S03]  /*0c50*/  IMAD.IADD R9, R9, 0x1, R4 ;  /* 0x0000000109097824 */ /* 0x000fc600078e0204 */
[----:B------:R-:W-:-:S04]  /*0c60*/  SHF.R.U32.HI R3, RZ, 0x17, R0 ;  /* 0x00000017ff037819 */ /* 0x000fc80000011600 */
[----:B------:R-:W-:-:S05]  /*0c70*/  LOP3.LUT R3, R3, 0xff, RZ, 0xc0, !PT ;  /* 0x000000ff03037812 */ /* 0x000fca00078ec0ff */
[----:B------:R-:W-:-:S04]  /*0c80*/  IMAD.IADD R12, R3, 0x1, R9 ;  /* 0x00000001030c7824 */ /* 0x000fc800078e0209 */
        /* <DEDUP_REMOVED lines=11> */
[C---:B------:R-:W-:Y:S02]  /*0d40*/  VIADD R9, R12.reuse, 0x20 ;  /* 0x000000200c097836 */ /* 0x040fe40000000000 */
[-CC-:B------:R-:W-:Y:S01]  /*0d50*/  FFMA.RM R4, R15, R13.reuse, R8.reuse ;  /* 0x0000000d0f047223 */ /* 0x180fe20000004008 */
[C---:B------:R-:W-:Y:S02]  /*0d60*/  ISETP.NE.AND P2, PT, R12.reuse, RZ, PT ;  /* 0x000000ff0c00720c */ /* 0x040fe40003f45270 */
[----:B------:R-:W-:Y:S01]  /*0d70*/  LOP3.LUT R6, R3, 0x7fffff, RZ, 0xc0, !PT ;  /* 0x007fffff03067812 */ /* 0x000fe200078ec0ff */
[----:B------:R-:W-:Y:S01]  /*0d80*/  FFMA.RP R3, R15, R13, R8 ;  /* 0x0000000d0f037223 */ /* 0x000fe20000008008 */
[----:B------:R-:W-:Y:S01]  /*0d90*/  IMAD.MOV R8, RZ, RZ, -R12 ;  /* 0x000000ffff087224 */ /* 0x000fe200078e0a0c */
[----:B------:R-:W-:Y:S02]  /*0da0*/  ISETP.NE.AND P1, PT, R12, RZ, PT ;  /* 0x000000ff0c00720c */ /* 0x000fe40003f25270 */
        /* <DEDUP_REMOVED lines=14> */
.L_x_207:
[----:B------:R-:W-:-:S04]  /*0e90*/  LOP3.LUT R0, R0, 0x80000000, RZ, 0xc0, !PT ;  /* 0x8000000000007812 */ /* 0x000fc800078ec0ff */
[----:B------:R-:W-:Y:S01]  /*0ea0*/  LOP3.LUT R0, R0, 0x7f800000, RZ, 0xfc, !PT ;  /* 0x7f80000000007812 */ /* 0x000fe200078efcff */
[----:B------:R-:W-:Y:S06]  /*0eb0*/  BRA `(.L_x_208) ;  /* 0x0000000000047947 */ /* 0x000fec0003800000 */
.L_x_206:
[----:B------:R-:W-:-:S07]  /*0ec0*/  IMAD R0, R9, 0x800000, R0 ;  /* 0x0080000009007824 */ /* 0x000fce00078e0200 */
.L_x_208:
[----:B------:R-:W-:Y:S05]  /*0ed0*/  BSYNC.RECONVERGENT B2 ;  /* 0x0000000000027941 */ /* 0x000fea0003800200 */
.L_x_205:
[----:B------:R-:W-:Y:S05]  /*0ee0*/  BRA `(.L_x_209) ;  /* 0x0000000000207947 */ /* 0x000fea0003800000 */
.L_x_204:
[----:B------:R-:W-:-:S04]  /*0ef0*/  LOP3.LUT R0, R3, 0x80000000, R0, 0x48, !PT ;  /* 0x8000000003007812 */ /* 0x000fc800078e4800 */
[----:B------:R-:W-:Y:S01]  /*0f00*/  LOP3.LUT R0, R0, 0x7f800000, RZ, 0xfc, !PT ;  /* 0x7f80000000007812 */ /* 0x000fe200078efcff */
[----:B------:R-:W-:Y:S06]  /*0f10*/  BRA `(.L_x_209) ;  /* 0x0000000000147947 */ /* 0x000fec0003800000 */
.L_x_203:
[----:B------:R-:W-:Y:S01]  /*0f20*/  LOP3.LUT R0, R3, 0x80000000, R0, 0x48, !PT ;  /* 0x8000000003007812 */ /* 0x000fe200078e4800 */
[----:B------:R-:W-:Y:S06]  /*0f30*/  BRA `(.L_x_209) ;  /* 0x00000000000c7947 */ /* 0x000fec0003800000 */
.L_x_202:
[----:B------:R-:W0:Y:S01]  /*0f40*/  MUFU.RSQ R0, -QNAN ;  /* 0xffc0000000007908 */ /* 0x000e220000001400 */
[----:B------:R-:W-:Y:S05]  /*0f50*/  BRA `(.L_x_209) ;  /* 0x0000000000047947 */ /* 0x000fea0003800000 */
.L_x_201:
[----:B------:R-:W-:-:S07]  /*0f60*/  FADD.FTZ R0, R0, R3 ;  /* 0x0000000300007221 */ /* 0x000fce0000010000 */
.L_x_209:
[----:B------:R-:W-:Y:S05]  /*0f70*/  BSYNC.RECONVERGENT B1 ;  /* 0x0000000000017941 */ /* 0x000fea0003800200 */
.L_x_199:
[----:B------:R-:W-:-:S04]  /*0f80*/  IMAD.MOV.U32 R3, RZ, RZ, 0x0 ;  /* 0x00000000ff037424 */ /* 0x000fc800078e00ff */
[----:B0-----:R-:W-:Y:S05]  /*0f90*/  RET.REL.NODEC R2 `(_Z33chebyshev_gauss_nodes_and_weightsiPfS_) ;  /* 0xfffffff002187950 */ /* 0x001fea0003c3ffff */
.L_x_210:
        /* <DEDUP_REMOVED lines=14> */
.L_x_237:


//--------------------- .text._Z12get_solutioniPK9Element_tPfS2_ --------------------------
	.section	.text._Z12get_solutioniPK9Element_tPfS2_,"ax",@progbits
	.align	128
        .global         _Z12get_solutioniPK9Element_tPfS2_
        .type           _Z12get_solutioniPK9Element_tPfS2_,@function
        .size           _Z12get_solutioniPK9Element_tPfS2_,(.L_x_246 - _Z12get_solutioniPK9Element_tPfS2_)
        .other          _Z12get_solutioniPK9Element_tPfS2_,@"STO_CUDA_ENTRY STV_DEFAULT"
_Z12get_solutioniPK9Element_tPfS2_:
.text._Z12get_solutioniPK9Element_tPfS2_:
[----:B------:R-:W-:Y:S01]  /*0000*/  LDC R1, c[0x0][0x37c] ;  /* 0x0000df00ff017b82 */ /* 0x000fe20000000800 */
[----:B------:R-:W0:Y:S07]  /*0010*/  S2R R0, SR_TID.X ;  /* 0x0000000000007919 */ /* 0x000e2e0000002100 */
[----:B------:R-:W0:Y:S01]  /*0020*/  S2UR UR4, SR_CTAID.X ;  /* 0x00000000000479c3 */ /* 0x000e220000002500 */
[----:B------:R-:W1:Y:S07]  /*0030*/  LDCU UR5, c[0x0][0x380] ;  /* 0x00007000ff0577ac */ /* 0x000e6e0008000800 */
[----:B------:R-:W0:Y:S02]  /*0040*/  LDC R13, c[0x0][0x360] ;  /* 0x0000d800ff0d7b82 */ /* 0x000e240000000800 */
[----:B0-----:R-:W-:-:S05]  /*0050*/  IMAD R0, R13, UR4, R0 ;  /* 0x000000040d007c24 */ /* 0x001fca000f8e0200 */
[----:B-1----:R-:W-:-:S13]  /*0060*/  ISETP.GE.AND P0, PT, R0, UR5, PT ;  /* 0x0000000500007c0c */ /* 0x002fda000bf06270 */
[----:B------:R-:W-:Y:S05]  /*0070*/  @P0 EXIT ;  /* 0x000000000000094d */ /* 0x000fea0003800000 */
[----:B------:R-:W0:Y:S01]  /*0080*/  LDCU UR4, c[0x0][0x370] ;  /* 0x00006e00ff0477ac */ /* 0x000e220008000800 */
[----:B------:R-:W1:Y:S01]  /*0090*/  LDCU.64 UR6, c[0x0][0x358] ;  /* 0x00006b00ff0677ac */ /* 0x000e620008000a00 */
[----:B0-----:R-:W-:-:S07]  /*00a0*/  IMAD R13, R13, UR4, RZ ;  /* 0x000000040d0d7c24 */ /* 0x001fce000f8e02ff */
.L_x_214:
[----:B------:R-:W0:Y:S01]  /*00b0*/  LDC.64 R2, c[0x0][0x388] ;  /* 0x0000e200ff027b82 */ /* 0x000e220000000a00 */
[----:B------:R-:W2:Y:S01]  /*00c0*/  LDCU UR4, c[0x0][0x380] ;  /* 0x00007000ff0477ac */ /* 0x000ea20008000800 */
[----:B0-----:R-:W-:-:S05]  /*00d0*/  IMAD.WIDE R2, R0, 0x20, R2 ;  /* 0x0000002000027825 */ /* 0x001fca00078e0202 */
[----:B-1----:R-:W3:Y:S01]  /*00e0*/  LDG.E R4, desc[UR6][R2.64] ;  /* 0x0000000602047981 */ /* 0x002ee2000c1e1900 */
[----:B------:R-:W-:Y:S01]  /*00f0*/  IADD3 R0, PT, PT, R13, R0, RZ ;  /* 0x000000000d007210 */ /* 0x000fe20007ffe0ff */
[----:B------:R-:W-:Y:S03]  /*0100*/  BSSY.RECONVERGENT B0, `(.L_x_211) ;  /* 0x0000015000007945 */ /* 0x000fe60003800200 */
[----:B--2---:R-:W-:Y:S02]  /*0110*/  ISETP.GE.AND P0, PT, R0, UR4, PT ;  /* 0x0000000400007c0c */ /* 0x004fe4000bf06270 */
[----:B---3--:R-:W-:-:S13]  /*0120*/  ISETP.GE.AND P1, PT, R4, RZ, PT ;  /* 0x000000ff0400720c */ /* 0x008fda0003f26270 */
[----:B------:R-:W-:Y:S05]  /*0130*/  @!P1 BRA `(.L_x_212) ;  /* 0x0000000000449947 */ /* 0x000fea0003800000 */
[----:B------:R-:W-:-:S07]  /*0140*/  HFMA2 R15, -RZ, RZ, 0, 0 ;  /* 0x00000000ff0f7431 */ /* 0x000fce00000001ff */
.L_x_213:
[----:B------:R-:W2:Y:S01]  /*0150*/  LDG.E.64 R4, desc[UR6][R2.64+0x10] ;  /* 0x0000100602047981 */ /* 0x000ea2000c1e1b00 */
[----:B------:R-:W0:Y:S08]  /*0160*/  LDC.64 R6, c[0x0][0x390] ;  /* 0x0000e400ff067b82 */ /* 0x000e300000000a00 */
[----:B------:R-:W1:Y:S01]  /*0170*/  LDC.64 R10, c[0x0][0x398] ;  /* 0x0000e600ff0a7b82 */ /* 0x000e620000000a00 */
[----:B--2---:R-:W-:-:S06]  /*0180*/  IMAD.WIDE.U32 R4, R15, 0x4, R4 ;  /* 0x000000040f047825 */ /* 0x004fcc00078e0004 */
[----:B------:R-:W2:Y:S01]  /*0190*/  LDG.E R5, desc[UR6][R4.64] ;  /* 0x0000000604057981 */ /* 0x000ea2000c1e1900 */
[----:B0-----:R-:W-:-:S05]  /*01a0*/  IMAD.WIDE.U32 R6, R15, 0x4, R6 ;  /* 0x000000040f067825 */ /* 0x001fca00078e0006 */
[----:B--2---:R0:W-:Y:S04]  /*01b0*/  STG.E desc[UR6][R6.64], R5 ;  /* 0x0000000506007986 */ /* 0x0041e8000c101906 */
[----:B------:R-:W2:Y:S02]  /*01c0*/  LDG.E.64 R8, desc[UR6][R2.64+0x18] ;  /* 0x0000180602087981 */ /* 0x000ea4000c1e1b00 */
[----:B--2---:R-:W-:-:S06]  /*01d0*/  IMAD.WIDE.U32 R8, R15, 0x4, R8 ;  /* 0x000000040f087825 */ /* 0x004fcc00078e0008 */
[----:B------:R-:W2:Y:S01]  /*01e0*/  LDG.E R9, desc[UR6][R8.64] ;  /* 0x0000000608097981 */ /* 0x000ea2000c1e1900 */
[----:B-1----:R-:W-:-:S05]  /*01f0*/  IMAD.WIDE.U32 R10, R15, 0x4, R10 ;  /* 0x000000040f0a7825 */ /* 0x002fca00078e000a */
[----:B--2---:R0:W-:Y:S04]  /*0200*/  STG.E desc[UR6][R10.64], R9 ;  /* 0x000000090a007986 */ /* 0x0041e8000c101906 */
[----:B------:R-:W2:Y:S02]  /*0210*/  LDG.E R12, desc[UR6][R2.64] ;  /* 0x00000006020c7981 */ /* 0x000ea4000c1e1900 */
[C---:B--2---:R-:W-:Y:S02]  /*0220*/  ISETP.GE.AND P1, PT, R15.reuse, R12, PT ;  /* 0x0000000c0f00720c */ /* 0x044fe40003f26270 */
[----:B------:R-:W-:-:S11]  /*0230*/  IADD3 R15, PT, PT, R15, 0x1, RZ ;  /* 0x000000010f0f7810 */ /* 0x000fd60007ffe0ff */
[----:B0-----:R-:W-:Y:S05]  /*0240*/  @!P1 BRA `(.L_x_213) ;  /* 0xfffffffc00c09947 */ /* 0x001fea000383ffff */
.L_x_212:
[----:B------:R-:W-:Y:S05]  /*0250*/  BSYNC.RECONVERGENT B0 ;  /* 0x0000000000007941 */ /* 0x000fea0003800200 */
.L_x_211:
[----:B------:R-:W-:Y:S05]  /*0260*/  @!P0 BRA `(.L_x_214) ;  /* 0xfffffffc00908947 */ /* 0x000fea000383ffff */
[----:B------:R-:W-:Y:S05]  /*0270*/  EXIT ;  /* 0x000000000000794d */ /* 0x000fea0003800000 */
.L_x_215:
        /* <DEDUP_REMOVED lines=16> */
.L_x_246:


//--------------------- .text._Z18initial_conditionsiP9Element_tPKf --------------------------
	.section	.text._Z18initial_conditionsiP9Element_tPKf,"ax",@progbits
	.align	128
        .global         _Z18initial_conditionsiP9Element_tPKf
        .type           _Z18initial_conditionsiP9Element_tPKf,@function
        .size           _Z18initial_conditionsiP9Element_tPKf,(.L_x_247 - _Z18initial_conditionsiP9Element_tPKf)
        .other          _Z18initial_conditionsiP9Element_tPKf,@"STO_CUDA_ENTRY STV_DEFAULT"
_Z18initial_conditionsiP9Element_tPKf:
.text._Z18initial_conditionsiP9Element_tPKf:
        /* <DEDUP_REMOVED lines=8> */
[----:B------:R-:W-:Y:S01]  /*0080*/  IMAD.MOV.U32 R5, RZ, RZ, 0x3ea6d05d ;  /* 0x3ea6d05dff057424 */ /* 0x000fe200078e00ff */
[----:B------:R-:W0:Y:S01]  /*0090*/  LDCU UR4, c[0x0][0x370] ;  /* 0x00006e00ff0477ac */ /* 0x000e220008000800 */
[----:B------:R-:W-:Y:S01]  /*00a0*/  IMAD.MOV.U32 R0, RZ, RZ, 0x37cbac00 ;  /* 0x37cbac00ff007424 */ /* 0x000fe200078e00ff */
[----:B------:R-:W1:Y:S03]  /*00b0*/  LDCU.64 UR6, c[0x0][0x358] ;  /* 0x00006b00ff0677ac */ /* 0x000e660008000a00 */
[----:B------:R-:W-:-:S04]  /*00c0*/  FFMA R0, R5, R0, -0.0013887860113754868507 ;  /* 0xbab607ed05007423 */ /* 0x000fc80000000000 */
[----:B------:R-:W-:-:S04]  /*00d0*/  FFMA R0, R0, R5, 0.041666727513074874878 ;  /* 0x3d2aaabb00007423 */ /* 0x000fc80000000005 */
[----:B------:R-:W-:-:S04]  /*00e0*/  FFMA R0, R0, R5, -0.4999999701976776123 ;  /* 0xbeffffff00007423 */ /* 0x000fc80000000005 */
[----:B------:R-:W-:Y:S01]  /*00f0*/  FFMA R0, R0, R5, 1 ;  /* 0x3f80000000007423 */ /* 0x000fe20000000005 */
[----:B0-----:R-:W-:-:S03]  /*0100*/  IMAD R3, R3, UR4, RZ ;  /* 0x0000000403037c24 */ /* 0x001fc6000f8e02ff */
[----:B-1----:R-:W-:-:S07]  /*0110*/  FADD R4, RZ, -R0 ;  /* 0x80000000ff047221 */ /* 0x002fce0000000000 */
.L_x_224:
[----:B------:R-:W0:Y:S01]  /*0120*/  LDC.64 R14, c[0x0][0x388] ;  /* 0x0000e200ff0e7b82 */ /* 0x000e220000000a00 */
[----:B------:R-:W1:Y:S01]  /*0130*/  LDCU UR4, c[0x0][0x380] ;  /* 0x00007000ff0477ac */ /* 0x000e620008000800 */
[----:B0-----:R-:W-:-:S05]  /*0140*/  IMAD.WIDE R14, R2, 0x20, R14 ;  /* 0x00000020020e7825 */ /* 0x001fca00078e020e */
[----:B------:R-:W2:Y:S01]  /*0150*/  LDG.E R5, desc[UR6][R14.64] ;  /* 0x000000060e057981 */ /* 0x000ea2000c1e1900 */
[----:B------:R-:W-:Y:S01]  /*0160*/  IMAD.IADD R2, R3, 0x1, R2 ;  /* 0x0000000103027824 */ /* 0x000fe200078e0202 */
[----:B------:R-:W-:Y:S02]  /*0170*/  BSSY.RECONVERGENT B0, `(.L_x_216) ;  /* 0x0000090000007945 */ /* 0x000fe40003800200 */
[----:B------:R0:W-:Y:S02]  /*0180*/  STG.E desc[UR6][R14.64+0x4], R4 ;  /* 0x000004040e007986 */ /* 0x0001e4000c101906 */
[----:B-1----:R-:W-:Y:S02]  /*0190*/  ISETP.GE.AND P1, PT, R2, UR4, PT ;  /* 0x0000000402007c0c */ /* 0x002fe4000bf26270 */
[----:B------:R0:W-:Y:S02]  /*01a0*/  STG.E desc[UR6][R14.64+0x8], R0 ;  /* 0x000008000e007986 */ /* 0x0001e4000c101906 */
[----:B------:R-:W-:-:S02]  /*01b0*/  P2R R7, PR, RZ, 0x2 ;  /* 0x00000002ff077803 */ /* 0x000fc40000000000 */
[C---:B--2---:R-:W-:Y:S01]  /*01c0*/  ISETP.GE.AND P0, PT, R5.reuse, RZ, PT ;  /* 0x000000ff0500720c */ /* 0x044fe20003f06270 */
[----:B------:R-:W-:-:S12]  /*01d0*/  IMAD R5, R5, R5, R5 ;  /* 0x0000000505057224 */ /* 0x000fd800078e0205 */
[----:B0-----:R-:W-:Y:S05]  /*01e0*/  @!P0 BRA `(.L_x_217) ;  /* 0x0000000800208947 */ /* 0x001fea0003800000 */
[----:B------:R-:W-:Y:S01]  /*01f0*/  LEA.HI R6, R5, R5, RZ, 0x1 ;  /* 0x0000000505067211 */ /* 0x000fe200078f08ff */
[----:B------:R-:W-:-:S03]  /*0200*/  IMAD.MOV.U32 R5, RZ, RZ, RZ ;  /* 0x000000ffff057224 */ /* 0x000fc600078e00ff */
[----:B------:R-:W-:-:S07]  /*0210*/  SHF.R.S32.HI R6, RZ, 0x1, R6 ;  /* 0x00000001ff067819 */ /* 0x000fce0000011406 */
.L_x_223:
[----:B------:R-:W0:Y:S01]  /*0220*/  LDC.64 R16, c[0x0][0x390] ;  /* 0x0000e400ff107b82 */ /* 0x000e220000000a00 */
[----:B------:R-:W-:-:S05]  /*0230*/  IADD3 R19, PT, PT, R6, R5, RZ ;  /* 0x0000000506137210 */ /* 0x000fca0007ffe0ff */
[----:B0-----:R-:W-:-:S05]  /*0240*/  IMAD.WIDE.U32 R16, R19, 0x4, R16 ;  /* 0x0000000413107825 */ /* 0x001fca00078e0010 */
[----:B------:R-:W2:Y:S01]  /*0250*/  LDG.E R20, desc[UR6][R16.64] ;  /* 0x0000000610147981 */ /* 0x000ea2000c1e1900 */
[----:B------:R-:W-:Y:S01]  /*0260*/  BSSY.RECONVERGENT B1, `(.L_x_218) ;  /* 0x0000068000017945 */ /* 0x000fe20003800200 */
[C---:B--2---:R-:W-:Y:S01]  /*0270*/  FMUL R21, R20.reuse, 0.63661974668502807617 ;  /* 0x3f22f98314157820 */ /* 0x044fe20000400000 */
[----:B------:R-:W-:-:S05]  /*0280*/  FSETP.GE.AND P0, PT, |R20|, 105615, PT ;  /* 0x47ce47801400780b */ /* 0x000fca0003f06200 */
        /* <DEDUP_REMOVED lines=13> */
[----:B------:R-:W-:Y:S01]  /*0360*/  IMAD.MOV.U32 R22, RZ, RZ, RZ ;  /* 0x000000ffff167224 */ /* 0x000fe200078e00ff */
[----:B------:R-:W-:Y:S01]  /*0370*/  LOP3.LUT R23, R16, 0x80000000, RZ, 0xfc, !PT ;  /* 0x8000000010177812 */ /* 0x000fe200078efcff */
[----:B------:R-:W-:Y:S01]  /*0380*/  UMOV UR5, URZ ;  /* 0x000000ff00057c82 */ /* 0x000fe20008000000 */
[----:B------:R-:W-:-:S05]  /*0390*/  UMOV UR4, URZ ;  /* 0x000000ff00047c82 */ /* 0x000fca0008000000 */
.L_x_220:
[----:B0-----:R-:W-:Y:S01]  /*03a0*/  MOV R16, UR8 ;  /* 0x0000000800107c02 */ /* 0x001fe20008000f00 */
[----:B------:R-:W-:-:S05]  /*03b0*/  IMAD.U32 R17, RZ, RZ, UR9 ;  /* 0x00000009ff117e24 */ /* 0x000fca000f8e00ff */
[----:B------:R-:W2:Y:S01]  /*03c0*/  LDG.E.CONSTANT R16, desc[UR6][R16.64] ;  /* 0x0000000610107981 */ /* 0x000ea2000c1e9900 */
[----:B------:R-:W-:Y:S01]  /*03d0*/  UIADD3 UR4, UPT, UPT, UR4, 0x1, URZ ;  /* 0x0000000104047890 */ /* 0x000fe2000fffe0ff */
[C---:B------:R-:W-:Y:S01]  /*03e0*/  ISETP.EQ.AND P0, PT, R22.reuse, RZ, PT ;  /* 0x000000ff1600720c */ /* 0x040fe20003f02270 */
[----:B------:R-:W-:Y:S01]  /*03f0*/  UIADD3 UR8, UP1, UPT, UR8, 0x4, URZ ;  /* 0x0000000408087890 */ /* 0x000fe2000ff3e0ff */
[C---:B------:R-:W-:Y:S01]  /*0400*/  ISETP.EQ.AND P1, PT, R22.reuse, 0x4, PT ;  /* 0x000000041600780c */ /* 0x040fe20003f22270 */
[----:B------:R-:W-:Y:S01]  /*0410*/  UISETP.NE.AND UP0, UPT, UR4, 0x6, UPT ;  /* 0x000000060400788c */ /* 0x000fe2000bf05270 */
[C---:B------:R-:W-:Y:S01]  /*0420*/  ISETP.EQ.AND P3, PT, R22.reuse, 0xc, PT ;  /* 0x0000000c1600780c */ /* 0x040fe20003f62270 */
[----:B------:R-:W-:Y:S01]  /*0430*/  UIADD3.X UR9, UPT, UPT, URZ, UR9, URZ, UP1, !UPT ;  /* 0x00000009ff097290 */ /* 0x000fe20008ffe4ff */
[C---:B------:R-:W-:Y:S02]  /*0440*/  ISETP.EQ.AND P4, PT, R22.reuse, 0x10, PT ;  /* 0x000000101600780c */ /* 0x040fe40003f82270 */
[----:B------:R-:W-:Y:S01]  /*0450*/  ISETP.EQ.AND P5, PT, R22, 0x14, PT ;  /* 0x000000141600780c */ /* 0x000fe20003fa2270 */
[----:B--2---:R-:W-:-:S03]  /*0460*/  IMAD.WIDE.U32 R18, R16, R23, RZ ;  /* 0x0000001710127225 */ /* 0x004fc600078e00ff */
[----:B------:R-:W-:-:S04]  /*0470*/  IADD3 R18, P2, PT, R18, R21, RZ ;  /* 0x0000001512127210 */ /* 0x000fc80007f5e0ff */
[----:B------:R-:W-:Y:S01]  /*0480*/  IADD3.X R21, PT, PT, R19, UR5, RZ, P2, !PT ;  /* 0x0000000513157c10 */ /* 0x000fe200097fe4ff */
[--C-:B------:R-:W-:Y:S01]  /*0490*/  @P0 IMAD.MOV.U32 R8, RZ, RZ, R18.reuse ;  /* 0x000000ffff080224 */ /* 0x100fe200078e0012 */
[C---:B------:R-:W-:Y:S01]  /*04a0*/  ISETP.EQ.AND P2, PT, R22.reuse, 0x8, PT ;  /* 0x000000081600780c */ /* 0x040fe20003f42270 */
[--C-:B------:R-:W-:Y:S01]  /*04b0*/  @P1 IMAD.MOV.U32 R9, RZ, RZ, R18.reuse ;  /* 0x000000ffff091224 */ /* 0x100fe200078e0012 */
[----:B------:R-:W-:Y:S01]  /*04c0*/  IADD3 R22, PT, PT, R22, 0x4, RZ ;  /* 0x0000000416167810 */ /* 0x000fe20007ffe0ff */
[--C-:B------:R-:W-:Y:S02]  /*04d0*/  @P3 IMAD.MOV.U32 R11, RZ, RZ, R18.reuse ;  /* 0x000000ffff0b3224 */ /* 0x100fe400078e0012 */
[--C-:B------:R-:W-:Y:S02]  /*04e0*/  @P4 IMAD.MOV.U32 R12, RZ, RZ, R18.reuse ;  /* 0x000000ffff0c4224 */ /* 0x100fe400078e0012 */
[----:B------:R-:W-:-:S06]  /*04f0*/  @P5 IMAD.MOV.U32 R13, RZ, RZ, R18 ;  /* 0x000000ffff0d5224 */ /* 0x000fcc00078e0012 */
[----:B------:R-:W-:Y:S01]  /*0500*/  @P2 MOV R10, R18 ;  /* 0x00000012000a2202 */ /* 0x000fe20000000f00 */
[----:B------:R-:W-:Y:S06]  /*0510*/  BRA.U UP0, `(.L_x_220) ;  /* 0xfffffffd00a07547 */ /* 0x000fec000b83ffff */
[----:B------:R-:W-:Y:S01]  /*0520*/  SHF.R.U32.HI R16, RZ, 0x17, R20 ;  /* 0x00000017ff107819 */ /* 0x000fe20000011614 */
[----:B------:R-:W-:Y:S03]  /*0530*/  BSSY.RECONVERGENT B2, `(.L_x_221) ;  /* 0x0000028000027945 */ /* 0x000fe60003800200 */
[C---:B------:R-:W-:Y:S02]  /*0540*/  LOP3.LUT R17, R16.reuse, 0xe0, RZ, 0xc0, !PT ;  /* 0x000000e010117812 */ /* 0x040fe400078ec0ff */
[----:B------:R-:W-:-:S03]  /*0550*/  LOP3.LUT P6, RZ, R16, 0x1f, RZ, 0xc0, !PT ;  /* 0x0000001f10ff7812 */ /* 0x000fc600078cc0ff */
[----:B------:R-:W-:-:S05]  /*0560*/  VIADD R17, R17, 0xffffff80 ;  /* 0xffffff8011117836 */ /* 0x000fca0000000000 */
[----:B------:R-:W-:-:S05]  /*0570*/  SHF.R.U32.HI R17, RZ, 0x5, R17 ;  /* 0x00000005ff117819 */ /* 0x000fca0000011611 */
[----:B------:R-:W-:-:S05]  /*0580*/  IMAD.U32 R19, R17, -0x4, RZ ;  /* 0xfffffffc11137824 */ /* 0x000fca00078e00ff */
[C---:B------:R-:W-:Y:S02]  /*0590*/  ISETP.EQ.AND P3, PT, R19.reuse, -0x18, PT ;  /* 0xffffffe81300780c */ /* 0x040fe40003f62270 */
[C---:B------:R-:W-:Y:S02]  /*05a0*/  ISETP.EQ.AND P4, PT, R19.reuse, -0x14, PT ;  /* 0xffffffec1300780c */ /* 0x040fe40003f82270 */
[C---:B------:R-:W-:Y:S02]  /*05b0*/  ISETP.EQ.AND P0, PT, R19.reuse, -0x10, PT ;  /* 0xfffffff01300780c */ /* 0x040fe40003f02270 */
[C---:B------:R-:W-:Y:S02]  /*05c0*/  ISETP.EQ.AND P1, PT, R19.reuse, -0xc, PT ;  /* 0xfffffff41300780c */ /* 0x040fe40003f22270 */
[C---:B------:R-:W-:Y:S02]  /*05d0*/  ISETP.EQ.AND P2, PT, R19.reuse, -0x8, PT ;  /* 0xfffffff81300780c */ /* 0x040fe40003f42270 */
[----:B------:R-:W-:-:S03]  /*05e0*/  ISETP.EQ.AND P5, PT, R19, 0x4, PT ;  /* 0x000000041300780c */ /* 0x000fc60003fa2270 */
[----:B------:R-:W-:Y:S01]  /*05f0*/  @P3 IMAD.MOV.U32 R22, RZ, RZ, R8 ;  /* 0x000000ffff163224 */ /* 0x000fe200078e0008 */
[C---:B------:R-:W-:Y:S01]  /*0600*/  ISETP.EQ.AND P3, PT, R19.reuse, -0x4, PT ;  /* 0xfffffffc1300780c */ /* 0x040fe20003f62270 */
[--C-:B------:R-:W-:Y:S01]  /*0610*/  @P4 IMAD.MOV.U32 R22, RZ, RZ, R9.reuse ;  /* 0x000000ffff164224 */ /* 0x100fe200078e0009 */
[----:B------:R-:W-:Y:S01]  /*0620*/  @P4 MOV R17, R8 ;  /* 0x0000000800114202 */ /* 0x000fe20000000f00 */
[----:B------:R-:W-:Y:S01]  /*0630*/  @P0 IMAD.MOV.U32 R17, RZ, RZ, R9 ;  /* 0x000000ffff110224 */ /* 0x000fe200078e0009 */
[----:B------:R-:W-:Y:S01]  /*0640*/  ISETP.EQ.AND P4, PT, R19, RZ, PT ;  /* 0x000000ff1300720c */ /* 0x000fe20003f82270 */
[----:B------:R-:W-:Y:S01]  /*0650*/  @P0 IMAD.MOV.U32 R22, RZ, RZ, R10 ;  /* 0x000000ffff160224 */ /* 0x000fe200078e000a */
[----:B------:R-:W-:Y:S01]  /*0660*/  @P1 MOV R17, R10 ;  /* 0x0000000a00111202 */ /* 0x000fe20000000f00 */
[--C-:B------:R-:W-:Y:S02]  /*0670*/  @P1 IMAD.MOV.U32 R22, RZ, RZ, R11.reuse ;  /* 0x000000ffff161224 */ /* 0x100fe400078e000b */
[----:B------:R-:W-:-:S02]  /*0680*/  @P2 IMAD.MOV.U32 R17, RZ, RZ, R11 ;  /* 0x000000ffff112224 */ /* 0x000fc400078e000b */
[----:B------:R-:W-:Y:S02]  /*0690*/  @P2 IMAD.MOV.U32 R22, RZ, RZ, R12 ;  /* 0x000000ffff162224 */ /* 0x000fe400078e000c */
[----:B------:R-:W-:Y:S01]  /*06a0*/  @P3 MOV R17, R12 ;  /* 0x0000000c00113202 */ /* 0x000fe20000000f00 */
[----:B------:R-:W-:-:S03]  /*06b0*/  @P3 IMAD.MOV.U32 R22, RZ, RZ, R13 ;  /* 0x000000ffff163224 */ /* 0x000fc600078e000d */
[----:B------:R-:W-:Y:S01]  /*06c0*/  @P4 IMAD.MOV.U32 R17, RZ, RZ, R13 ;  /* 0x000000ffff114224 */ /* 0x000fe200078e000d */
[----:B------:R-:W-:Y:S01]  /*06d0*/  @P5 MOV R17, R21 ;  /* 0x0000001500115202 */ /* 0x000fe20000000f00 */
[----:B------:R-:W-:Y:S01]  /*06e0*/  @P4 IMAD.MOV.U32 R22, RZ, RZ, R21 ;  /* 0x000000ffff164224 */ /* 0x000fe200078e0015 */
[----:B------:R-:W-:Y:S06]  /*06f0*/  @!P6 BRA `(.L_x_222) ;  /* 0x00000000002ce947 */ /* 0x000fec0003800000 */
[----:B------:R-:W-:Y:S01]  /*0700*/  @P0 IMAD.MOV.U32 R18, RZ, RZ, R8 ;  /* 0x000000ffff120224 */ /* 0x000fe200078e0008 */
[----:B------:R-:W-:Y:S01]  /*0710*/  ISETP.EQ.AND P0, PT, R19, 0x8, PT ;  /* 0x000000081300780c */ /* 0x000fe20003f02270 */
[----:B------:R-:W-:Y:S01]  /*0720*/  @P1 IMAD.MOV.U32 R18, RZ, RZ, R9 ;  /* 0x000000ffff121224 */ /* 0x000fe200078e0009 */
[----:B------:R-:W-:Y:S01]  /*0730*/  LOP3.LUT R16, R16, 0x1f, RZ, 0xc0, !PT ;  /* 0x0000001f10107812 */ /* 0x000fe200078ec0ff */
[----:B------:R-:W-:Y:S01]  /*0740*/  @P2 IMAD.MOV.U32 R18, RZ, RZ, R10 ;  /* 0x000000ffff122224 */ /* 0x000fe200078e000a */
[----:B------:R-:W-:Y:S01]  /*0750*/  @P3 MOV R18, R11 ;  /* 0x0000000b00123202 */ /* 0x000fe20000000f00 */
[----:B------:R-:W-:Y:S01]  /*0760*/  @P4 IMAD.MOV.U32 R18, RZ, RZ, R12 ;  /* 0x000000ffff124224 */ /* 0x000fe200078e000c */
[----:B------:R-:W-:Y:S01]  /*0770*/  SHF.L.W.U32.HI R22, R17, R16, R22 ;  /* 0x0000001011167219 */ /* 0x000fe20000010e16 */
[----:B------:R-:W-:-:S06]  /*0780*/  @P5 IMAD.MOV.U32 R18, RZ, RZ, R13 ;  /* 0x000000ffff125224 */ /* 0x000fcc00078e000d */
[----:B------:R-:W-:-:S05]  /*0790*/  @P0 IMAD.MOV.U32 R18, RZ, RZ, R21 ;  /* 0x000000ffff120224 */ /* 0x000fca00078e0015 */
[----:B------:R-:W-:-:S07]  /*07a0*/  SHF.L.W.U32.HI R17, R18, R16, R17 ;  /* 0x0000001012117219 */ /* 0x000fce0000010e11 */
.L_x_222:
[----:B------:R-:W-:Y:S05]  /*07b0*/  BSYNC.RECONVERGENT B2 ;  /* 0x0000000000027941 */ /* 0x000fea0003800200 */
.L_x_221:
[C---:B------:R-:W-:Y:S01]  /*07c0*/  SHF.L.W.U32.HI R21, R17.reuse, 0x2, R22 ;  /* 0x0000000211157819 */ /* 0x040fe20000010e16 */
[----:B------:R-:W-:Y:S01]  /*07d0*/  UMOV UR4, 0x54442d19 ;  /* 0x54442d1900047882 */ /* 0x000fe20000000000 */
[----:B------:R-:W-:Y:S01]  /*07e0*/  SHF.L.U32 R17, R17, 0x2, RZ ;  /* 0x0000000211117819 */ /* 0x000fe200000006ff */
[----:B------:R-:W-:Y:S01]  /*07f0*/  UMOV UR5, 0x3bf921fb ;  /* 0x3bf921fb00057882 */ /* 0x000fe20000000000 */
[----:B------:R-:W-:Y:S02]  /*0800*/  SHF.R.S32.HI R18, RZ, 0x1f, R21 ;  /* 0x0000001fff127819 */ /* 0x000fe40000011415 */
[----:B------:R-:W-:Y:S02]  /*0810*/  ISETP.GE.AND P0, PT, R20, RZ, PT ;  /* 0x000000ff1400720c */ /* 0x000fe40003f06270 */
[C---:B------:R-:W-:Y:S02]  /*0820*/  LOP3.LUT R16, R18.reuse, R17, RZ, 0x3c, !PT ;  /* 0x0000001112107212 */ /* 0x040fe400078e3cff */
[----:B------:R-:W-:-:S02]  /*0830*/  LOP3.LUT R17, R18, R21, RZ, 0x3c, !PT ;  /* 0x0000001512117212 */ /* 0x000fc400078e3cff */
[----:B------:R-:W-:Y:S02]  /*0840*/  SHF.R.U32.HI R22, RZ, 0x1e, R22 ;  /* 0x0000001eff167819 */ /* 0x000fe40000011616 */
[C---:B------:R-:W-:Y:S02]  /*0850*/  LOP3.LUT R20, R21.reuse, R20, RZ, 0x3c, !PT ;  /* 0x0000001415147212 */ /* 0x040fe400078e3cff */
[----:B------:R-:W0:Y:S01]  /*0860*/  I2F.F64.S64 R16, R16 ;  /* 0x0000001000107312 */ /* 0x000e220000301c00 */
[----:B------:R-:W-:Y:S02]  /*0870*/  LEA.HI R21, R21, R22, RZ, 0x1 ;  /* 0x0000001615157211 */ /* 0x000fe400078f08ff */
[----:B------:R-:W-:-:S03]  /*0880*/  ISETP.GE.AND P1, PT, R20, RZ, PT ;  /* 0x000000ff1400720c */ /* 0x000fc60003f26270 */
[----:B------:R-:W-:-:S04]  /*0890*/  IMAD.MOV R20, RZ, RZ, -R21 ;  /* 0x000000ffff147224 */ /* 0x000fc800078e0a15 */
[----:B------:R-:W-:Y:S01]  /*08a0*/  @!P0 IMAD.MOV.U32 R21, RZ, RZ, R20 ;  /* 0x000000ffff158224 */ /* 0x000fe200078e0014 */
[----:B0-----:R-:W-:-:S10]  /*08b0*/  DMUL R18, R16, UR4 ;  /* 0x0000000410127c28 */ /* 0x001fd40008000000 */
[----:B------:R-:W0:Y:S02]  /*08c0*/  F2F.F32.F64 R18, R18 ;  /* 0x0000001200127310 */ /* 0x000e240000301000 */
[----:B0-----:R-:W-:-:S07]  /*08d0*/  FSEL R22, -R18, R18, !P1 ;  /* 0x0000001212167208 */ /* 0x001fce0004800100 */
.L_x_219:
[----:B------:R-:W-:Y:S05]  /*08e0*/  BSYNC.RECONVERGENT B1 ;  /* 0x0000000000017941 */ /* 0x000fea0003800200 */
.L_x_218:
[----:B------:R-:W2:Y:S01]  /*08f0*/  LDG.E.64 R16, desc[UR6][R14.64+0x10] ;  /* 0x000010060e107981 */ /* 0x000ea2000c1e1b00 */
[----:B------:R-:W-:Y:S02]  /*0900*/  IMAD.MOV.U32 R20, RZ, RZ, 0x37cbac00 ;  /* 0x37cbac00ff147424 */ /* 0x000fe400078e00ff */
[----:B------:R-:W-:Y:S01]  /*0910*/  FMUL R19, R22, R22 ;  /* 0x0000001616137220 */ /* 0x000fe20000400000 */
[C---:B------:R-:W-:Y:S01]  /*0920*/  LOP3.LUT R18, R21.reuse, 0x1, RZ, 0xc0, !PT ;  /* 0x0000000115127812 */ /* 0x040fe200078ec0ff */
[----:B------:R-:W-:Y:S01]  /*0930*/  IMAD.MOV.U32 R23, RZ, RZ, 0x3effffff ;  /* 0x3effffffff177424 */ /* 0x000fe200078e00ff */
[----:B------:R-:W-:Y:S01]  /*0940*/  LOP3.LUT P1, RZ, R21, 0x2, RZ, 0xc0, !PT ;  /* 0x0000000215ff7812 */ /* 0x000fe2000782c0ff */
[----:B------:R-:W-:Y:S01]  /*0950*/  FFMA R20, R19, R20, -0.0013887860113754868507 ;  /* 0xbab607ed13147423 */ /* 0x000fe20000000014 */
[----:B------:R-:W-:Y:S02]  /*0960*/  ISETP.NE.U32.AND P0, PT, R18, 0x1, PT ;  /* 0x000000011200780c */ /* 0x000fe40003f05070 */
[----:B------:R-:W-:-:S02]  /*0970*/  MOV R18, 0x3d2aaabb ;  /* 0x3d2aaabb00127802 */ /* 0x000fc40000000f00 */
[----:B------:R-:W-:Y:S02]  /*0980*/  FSEL R20, R20, -0.00019574658654164522886, !P0 ;  /* 0xb94d415314147808 */ /* 0x000fe40004000000 */
[----:B------:R-:W-:Y:S02]  /*0990*/  FSEL R18, R18, 0.0083327032625675201416, !P0 ;  /* 0x3c0885e412127808 */ /* 0x000fe40004000000 */
[----:B------:R-:W-:-:S03]  /*09a0*/  FSEL R21, -R23, -0.16666662693023681641, !P0 ;  /* 0xbe2aaaa817157808 */ /* 0x000fc60004000100 */
[----:B------:R-:W-:Y:S01]  /*09b0*/  FFMA R20, R19, R20, R18 ;  /* 0x0000001413147223 */ /* 0x000fe20000000012 */
[----:B------:R-:W-:-:S03]  /*09c0*/  FSEL R18, R22, 1, P0 ;  /* 0x3f80000016127808 */ /* 0x000fc60000000000 */
[C---:B------:R-:W-:Y:S02]  /*09d0*/  FFMA R20, R19.reuse, R20, R21 ;  /* 0x0000001413147223 */ /* 0x040fe40000000015 */
[----:B------:R-:W-:-:S04]  /*09e0*/  FFMA R19, R19, R18, RZ ;  /* 0x0000001213137223 */ /* 0x000fc800000000ff */
[----:B------:R-:W-:-:S04]  /*09f0*/  FFMA R19, R19, R20, R18 ;  /* 0x0000001413137223 */ /* 0x000fc80000000012 */
[----:B------:R-:W-:Y:S01]  /*0a00*/  @P1 FADD R19, RZ, -R19 ;  /* 0x80000013ff131221 */ /* 0x000fe20000000000 */
[----:B--2---:R-:W-:-:S05]  /*0a10*/  IMAD.WIDE.U32 R16, R5, 0x4, R16 ;  /* 0x0000000405107825 */ /* 0x004fca00078e0010 */
[----:B------:R0:W-:Y:S04]  /*0a20*/  STG.E desc[UR6][R16.64], R19 ;  /* 0x0000001310007986 */ /* 0x0001e8000c101906 */
[----:B------:R-:W2:Y:S02]  /*0a30*/  LDG.E R18, desc[UR6][R14.64] ;  /* 0x000000060e127981 */ /* 0x000ea4000c1e1900 */
[C---:B--2---:R-:W-:Y:S01]  /*0a40*/  ISETP.GE.AND P0, PT, R5.reuse, R18, PT ;  /* 0x000000120500720c */ /* 0x044fe20003f06270 */
[----:B------:R-:W-:-:S12]  /*0a50*/  VIADD R5, R5, 0x1 ;  /* 0x0000000105057836 */ /* 0x000fd80000000000 */
[----:B0-----:R-:W-:Y:S05]  /*0a60*/  @!P0 BRA `(.L_x_223) ;  /* 0xfffffff400ec8947 */ /* 0x001fea000383ffff */
.L_x_217:
[----:B------:R-:W-:Y:S05]  /*0a70*/  BSYNC.RECONVERGENT B0 ;  /* 0x0000000000007941 */ /* 0x000fea0003800200 */
.L_x_216:
[----:B------:R-:W-:-:S13]  /*0a80*/  ISETP.NE.AND P0, PT, R7, RZ, PT ;  /* 0x000000ff0700720c */ /* 0x000fda0003f05270 */
[----:B------:R-:W-:Y:S05]  /*0a90*/  @!P0 BRA `(.L_x_224) ;  /* 0xfffffff400a08947 */ /* 0x000fea000383ffff */
[----:B------:R-:W-:Y:S05]  /*0aa0*/  EXIT ;  /* 0x000000000000794d */ /* 0x000fea0003800000 */
.L_x_225:
        /* <DEDUP_REMOVED lines=13> */
.L_x_247:


//--------------------- .text._Z14build_elementsiiP9Element_t --------------------------
	.section	.text._Z14build_elementsiiP9Element_t,"ax",@progbits
	.align	128
        .global         _Z14build_elementsiiP9Element_t
        .type           _Z14build_elementsiiP9Element_t,@function
        .size           _Z14build_elementsiiP9Element_t,(.L_x_248 - _Z14build_elementsiiP9Element_t)
        .other          _Z14build_elementsiiP9Element_t,@"STO_CUDA_ENTRY STV_DEFAULT"
_Z14build_elementsiiP9Element_t:
.text._Z14build_elementsiiP9Element_t:
[----:B------:R-:W0:Y:S01]  /*0000*/  LDC R1, c[0x0][0x37c] ;  /* 0x0000df00ff017b82 */ /* 0x000e220000000800 */
[----:B------:R-:W1:Y:S07]  /*0010*/  S2R R18, SR_TID.X ;  /* 0x0000000000127919 */ /* 0x000e6e0000002100 */
[----:B------:R-:W1:Y:S01]  /*0020*/  S2UR UR4, SR_CTAID.X ;  /* 0x00000000000479c3 */ /* 0x000e620000002500 */
[----:B------:R-:W2:Y:S07]  /*0030*/  LDCU UR5, c[0x0][0x380] ;  /* 0x00007000ff0577ac */ /* 0x000eae0008000800 */
[----:B------:R-:W1:Y:S02]  /*0040*/  LDC R19, c[0x0][0x360] ;  /* 0x0000d800ff137b82 */ /* 0x000e640000000800 */
[----:B-1----:R-:W-:-:S05]  /*0050*/  IMAD R18, R19, UR4, R18 ;  /* 0x0000000413127c24 */ /* 0x002fca000f8e0212 */
[----:B--2---:R-:W-:-:S13]  /*0060*/  ISETP.GE.AND P0, PT, R18, UR5, PT ;  /* 0x0000000512007c0c */ /* 0x004fda000bf06270 */
[----:B0-----:R-:W-:Y:S05]  /*0070*/  @P0 EXIT ;  /* 0x000000000000094d */ /* 0x001fea0003800000 */
[----:B------:R-:W0:Y:S01]  /*0080*/  LDCU UR5, c[0x0][0x370] ;  /* 0x00006e00ff0577ac */ /* 0x000e220008000800 */
[----:B------:R-:W1:Y:S01]  /*0090*/  LDCU UR4, c[0x0][0x384] ;  /* 0x00007080ff0477ac */ /* 0x000e620008000800 */
[----:B------:R-:W-:Y:S01]  /*00a0*/  UMOV UR38, 0x4 ;  /* 0x0000000400267882 */ /* 0x000fe20000000000 */
[----:B------:R-:W-:Y:S01]  /*00b0*/  UMOV UR39, 0x0 ;  /* 0x0000000000277882 */ /* 0x000fe20000000000 */
[----:B------:R-:W2:Y:S01]  /*00c0*/  LDCU.64 UR36, c[0x0][0x358] ;  /* 0x00006b00ff2477ac */ /* 0x000ea20008000a00 */
[----:B------:R-:W3:Y:S01]  /*00d0*/  LDCU UR40, c[0x0][0x380] ;  /* 0x00007000ff2877ac */ /* 0x000ee20008000800 */
[----:B0-----:R-:W-:Y:S01]  /*00e0*/  IMAD R19, R19, UR5, RZ ;  /* 0x0000000513137c24 */ /* 0x001fe2000f8e02ff */
[----:B-1----:R-:W-:-:S12]  /*00f0*/  UIMAD.WIDE UR38, UR4, 0x4, UR38 ;  /* 0x00000004042678a5 */ /* 0x002fd8000f8e0226 */
.L_x_230:
[----:B------:R-:W-:Y:S01]  /*0100*/  MOV R2, 0x8 ;  /* 0x0000000800027802 */ /* 0x000fe20000000f00 */
[----:B------:R-:W-:Y:S01]  /*0110*/  IMAD.U32 R9, RZ, RZ, UR39 ;  /* 0x00000027ff097e24 */ /* 0x000fe2000f8e00ff */
[----:B------:R-:W-:Y:S01]  /*0120*/  MOV R8, UR38 ;  /* 0x0000002600087c02 */ /* 0x000fe20008000f00 */
[----:B------:R-:W-:Y:S01]  /*0130*/  IMAD.U32 R5, RZ, RZ, UR39 ;  /* 0x00000027ff057e24 */ /* 0x000fe2000f8e00ff */
[----:B------:R0:W1:Y:S01]  /*0140*/  LDC.64 R6, c[0x4][R2] ;  /* 0x0100000002067b82 */ /* 0x0000620000000a00 */
[----:B------:R-:W-:Y:S02]  /*0150*/  IMAD.U32 R4, RZ, RZ, UR38 ;  /* 0x00000026ff047e24 */ /* 0x000fe4000f8e00ff */
[----:B------:R-:W-:-:S07]  /*0160*/  IMAD.MOV.U32 R5, RZ, RZ, R9 ;  /* 0x000000ffff057224 */ /* 0x000fce00078e0009 */
[----:B------:R-:W-:-:S07]  /*0170*/  LEPC R20, `(.L_x_226) ;  /* 0x000000001014794e */ /* 0x000fce0000000000 */
[----:B0123--:R-:W-:Y:S05]  /*0180*/  CALL.ABS.NOINC R6 ;  /* 0x0000000006007343 */ /* 0x00ffea0003c00000 */
.L_x_226:
[----:B------:R-:W0:Y:S01]  /*0190*/  LDC.64 R2, c[0x4][R2] ;  /* 0x0100000002027b82 */ /* 0x000e220000000a00 */
[----:B------:R-:W-:Y:S01]  /*01a0*/  MOV R6, UR38 ;  /* 0x0000002600067c02 */ /* 0x000fe20008000f00 */
[----:B------:R-:W-:Y:S01]  /*01b0*/  IMAD.U32 R9, RZ, RZ, UR39 ;  /* 0x00000027ff097e24 */ /* 0x000fe2000f8e00ff */
[----:B------:R-:W-:Y:S01]  /*01c0*/  MOV R16, R4 ;  /* 0x0000000400107202 */ /* 0x000fe20000000f00 */
[----:B------:R-:W-:Y:S01]  /*01d0*/  IMAD.U32 R7, RZ, RZ, UR39 ;  /* 0x00000027ff077e24 */ /* 0x000fe2000f8e00ff */
[----:B------:R-:W-:Y:S01]  /*01e0*/  MOV R17, R5 ;  /* 0x0000000500117202 */ /* 0x000fe20000000f00 */
[----:B------:R-:W-:Y:S01]  /*01f0*/  IMAD.MOV.U32 R4, RZ, RZ, R6 ;  /* 0x000000ffff047224 */ /* 0x000fe200078e0006 */
[----:B------:R-:W-:Y:S01]  /*0200*/  MOV R8, UR38 ;  /* 0x0000002600087c02 */ /* 0x000fe20008000f00 */
[----:B------:R-:W-:-:S07]  /*0210*/  IMAD.MOV.U32 R5, RZ, RZ, R9 ;  /* 0x000000ffff057224 */ /* 0x000fce00078e0009 */
[----:B------:R-:W-:-:S07]  /*0220*/  LEPC R20, `(.L_x_227) ;  /* 0x000000001014794e */ /* 0x000fce0000000000 */
[----:B0-----:R-:W-:Y:S05]  /*0230*/  CALL.ABS.NOINC R2 ;  /* 0x0000000002007343 */ /* 0x001fea0003c00000 */
.L_x_227:
[----:B------:R-:W0:Y:S01]  /*0240*/  LDC.64 R6, c[0x0][0x388] ;  /* 0x0000e200ff067b82 */ /* 0x000e220000000a00 */
[-C--:B------:R-:W-:Y:S01]  /*0250*/  MOV R10, R4.reuse ;  /* 0x00000004000a7202 */ /* 0x080fe20000000f00 */
[--C-:B------:R-:W-:Y:S01]  /*0260*/  IMAD.MOV.U32 R11, RZ, RZ, R5.reuse ;  /* 0x000000ffff0b7224 */ /* 0x100fe200078e0005 */
[----:B------:R-:W-:Y:S01]  /*0270*/  MOV R2, 0x10 ;  /* 0x0000001000027802 */ /* 0x000fe20000000f00 */
[----:B------:R-:W-:Y:S01]  /*0280*/  IMAD.MOV.U32 R23, RZ, RZ, R5 ;  /* 0x000000ffff177224 */ /* 0x000fe200078e0005 */
[----:B------:R-:W-:Y:S01]  /*0290*/  MOV R22, R4 ;  /* 0x0000000400167202 */ /* 0x000fe20000000f00 */
[----:B------:R-:W-:Y:S01]  /*02a0*/  IMAD.MOV.U32 R5, RZ, RZ, R17 ;  /* 0x000000ffff057224 */ /* 0x000fe200078e0011 */
[----:B------:R-:W-:Y:S01]  /*02b0*/  MOV R4, R16 ;  /* 0x0000001000047202 */ /* 0x000fe20000000f00 */
[----:B------:R-:W1:Y:S08]  /*02c0*/  LDC R3, c[0x0][0x384] ;  /* 0x0000e100ff037b82 */ /* 0x000e700000000800 */
[----:B------:R2:W3:Y:S01]  /*02d0*/  LDC.64 R8, c[0x4][R2] ;  /* 0x0100000002087b82 */ /* 0x0004e20000000a00 */
[----:B0-----:R-:W-:-:S05]  /*02e0*/  IMAD.WIDE R6, R18, 0x20, R6 ;  /* 0x0000002012067825 */ /* 0x001fca00078e0206 */
[----:B------:R2:W-:Y:S04]  /*02f0*/  STG.E.64 desc[UR36][R6.64+0x10], R16 ;  /* 0x0000101006007986 */ /* 0x0005e8000c101b24 */
[----:B------:R2:W-:Y:S04]  /*0300*/  STG.E.64 desc[UR36][R6.64+0x18], R10 ;  /* 0x0000180a06007986 */ /* 0x0005e8000c101b24 */
[----:B-1----:R2:W-:Y:S02]  /*0310*/  STG.E desc[UR36][R6.64], R3 ;  /* 0x0000000306007986 */ /* 0x0025e4000c101924 */
[----:B------:R-:W-:-:S07]  /*0320*/  LEPC R20, `(.L_x_228) ;  /* 0x000000001014794e */ /* 0x000fce0000000000 */
[----:B--23--:R-:W-:Y:S05]  /*0330*/  CALL.ABS.NOINC R8 ;  /* 0x0000000008007343 */ /* 0x00cfea0003c00000 */
.L_x_228:
[----:B------:R-:W0:Y:S01]  /*0340*/  LDC.64 R2, c[0x4][R2] ;  /* 0x0100000002027b82 */ /* 0x000e220000000a00 */
[----:B------:R-:W-:Y:S01]  /*0350*/  MOV R4, R22 ;  /* 0x0000001600047202 */ /* 0x000fe20000000f00 */
[----:B------:R-:W-:-:S07]  /*0360*/  IMAD.MOV.U32 R5, RZ, RZ, R23 ;  /* 0x000000ffff057224 */ /* 0x000fce00078e0017 */
[----:B------:R-:W-:-:S07]  /*0370*/  LEPC R20, `(.L_x_229) ;  /* 0x000000001014794e */ /* 0x000fce0000000000 */
[----:B0-----:R-:W-:Y:S05]  /*0380*/  CALL.ABS.NOINC R2 ;  /* 0x0000000002007343 */ /* 0x001fea0003c00000 */
.L_x_229:
[----:B------:R-:W-:-:S04]  /*0390*/  IADD3 R18, PT, PT, R19, R18, RZ ;  /* 0x0000001213127210 */ /* 0x000fc80007ffe0ff */
[----:B------:R-:W-:-:S13]  /*03a0*/  ISETP.GE.AND P0, PT, R18, UR40, PT ;  /* 0x0000002812007c0c */ /* 0x000fda000bf06270 */
[----:B------:R-:W-:Y:S05]  /*03b0*/  @!P0 BRA `(.L_x_230) ;  /* 0xfffffffc00508947 */ /* 0x000fea000383ffff */
[----:B------:R-:W-:Y:S05]  /*03c0*/  EXIT ;  /* 0x000000000000794d */ /* 0x000fea0003800000 */
.L_x_231:
        /* <DEDUP_REMOVED lines=11> */
.L_x_248:


//--------------------- .nv.global.init           --------------------------
	.section	.nv.global.init,"aw",@progbits
	.align	4
.nv.global.init:
	.type		__cudart_i2opi_f,@object
	.size		__cudart_i2opi_f,(.L_0 - __cudart_i2opi_f)
__cudart_i2opi_f:
        /*0000*/ 	.byte	0x41, 0x90, 0x43, 0x3c, 0x99, 0x95, 0x62, 0xdb, 0xc0, 0xdd, 0x34, 0xf5, 0xd1, 0x57, 0x27, 0xfc
        /*0010*/ 	.byte	0x29, 0x15, 0x44, 0x4e, 0x6e, 0x83, 0xf9, 0xa2
.L_0:


//--------------------- .nv.shared.reserved.0     --------------------------
	.section	.nv.shared.reserved.0,"aw",@nobits
	.weak		__nv_reservedSMEM_offset_0_alias
	.size		__nv_reservedSMEM_offset_0_alias, 0, 64
	.other		__nv_reservedSMEM_offset_0_alias,@"STO_CUDA_RESERVED_SHARED STV_DEFAULT"
__nv_reservedSMEM_offset_0_alias:
	.zero		0
	.zero		64


//--------------------- .nv.constant0._Z21compute_dg_derivativeiP9Element_tPKfS2_S2_ --------------------------
	.section	.nv.constant0._Z21compute_dg_derivativeiP9Element_tPKfS2_S2_,"a",@progbits
	.sectionflags	@""
	.align	4
.nv.constant0._Z21compute_dg_derivativeiP9Element_tPKfS2_S2_:
	.zero		936


//--------------------- .nv.constant0._Z34polynomial_derivative_matrices_hatiPKfS0_Pf --------------------------
	.section	.nv.constant0._Z34polynomial_derivative_matrices_hatiPKfS0_Pf,"a",@progbits
	.sectionflags	@""
	.align	4
.nv.constant0._Z34polynomial_derivative_matrices_hatiPKfS0_Pf:
	.zero		928


//--------------------- .nv.constant0._Z39polynomial_derivative_matrices_diagonaliPf --------------------------
	.section	.nv.constant0._Z39polynomial_derivative_matrices_diagonaliPf,"a",@progbits
	.sectionflags	@""
	.align	4
.nv.constant0._Z39polynomial_derivative_matrices_diagonaliPf:
	.zero		912


//--------------------- .nv.constant0._Z30polynomial_derivative_matricesiPKfS0_Pf --------------------------
	.section	.nv.constant0._Z30polynomial_derivative_matricesiPKfS0_Pf,"a",@progbits
	.sectionflags	@""
	.align	4
.nv.constant0._Z30polynomial_derivative_matricesiPKfS0_Pf:
	.zero		928


//--------------------- .nv.constant0._Z42normalize_lagrange_integrating_polynomialsiPf --------------------------
	.section	.nv.constant0._Z42normalize_lagrange_integrating_polynomialsiPf,"a",@progbits
	.sectionflags	@""
	.align	4
.nv.constant0._Z42normalize_lagrange_integrating_polynomialsiPf:
	.zero		912


//--------------------- .nv.constant0._Z32lagrange_integrating_polynomialsfiPKfS0_Pf --------------------------
	.section	.nv.constant0._Z32lagrange_integrating_polynomialsfiPKfS0_Pf,"a",@progbits
	.sectionflags	@""
	.align	4
.nv.constant0._Z32lagrange_integrating_polynomialsfiPKfS0_Pf:
	.zero		928


//--------------------- .nv.constant0._Z29calculate_barycentric_weightsiPKfPf --------------------------
	.section	.nv.constant0._Z29calculate_barycentric_weightsiPKfPf,"a",@progbits
	.sectionflags	@""
	.align	4
.nv.constant0._Z29calculate_barycentric_weightsiPKfPf:
	.zero		920


//--------------------- .nv.constant0._Z33chebyshev_gauss_nodes_and_weightsiPfS_ --------------------------
	.section	.nv.constant0._Z33chebyshev_gauss_nodes_and_weightsiPfS_,"a",@progbits
	.sectionflags	@""
	.align	4
.nv.constant0._Z33chebyshev_gauss_nodes_and_weightsiPfS_:
	.zero		920


//--------------------- .nv.constant0._Z12get_solutioniPK9Element_tPfS2_ --------------------------
	.section	.nv.constant0._Z12get_solutioniPK9Element_tPfS2_,"a",@progbits
	.sectionflags	@""
	.align	4
.nv.constant0._Z12get_solutioniPK9Element_tPfS2_:
	.zero		928


//--------------------- .nv.constant0._Z18initial_conditionsiP9Element_tPKf --------------------------
	.section	.nv.constant0._Z18initial_conditionsiP9Element_tPKf,"a",@progbits
	.sectionflags	@""
	.align	4
.nv.constant0._Z18initial_conditionsiP9Element_tPKf:
	.zero		920


//--------------------- .nv.constant0._Z14build_elementsiiP9Element_t --------------------------
	.section	.nv.constant0._Z14build_elementsiiP9Element_t,"a",@progbits
	.sectionflags	@""
	.align	4
.nv.constant0._Z14build_elementsiiP9Element_t:
	.zero		912


//--------------------- SYMBOLS --------------------------

	.type		.nv.reservedSmem.offset0,@object
	.size		.nv.reservedSmem.offset0,0x4
	.type		malloc,@function
	.type		free,@function
